//
// Generated by NVIDIA NVVM Compiler
//
// Compiler Build ID: CL-36424714
// Cuda compilation tools, release 13.0, V13.0.88
// Based on NVVM 20.0.0
//

.version 9.0
.target sm_100
.address_size 64

	// .globl	_Z5Tri_kPfS_fiii
.global .align 4 .b8 Cp[16777216];
.extern .shared .align 16 .b8 sh_mem[];

.visible .entry _Z5Tri_kPfS_fiii(
	.param .u64 .ptr .align 1 _Z5Tri_kPfS_fiii_param_0,
	.param .u64 .ptr .align 1 _Z5Tri_kPfS_fiii_param_1,
	.param .f32 _Z5Tri_kPfS_fiii_param_2,
	.param .u32 _Z5Tri_kPfS_fiii_param_3,
	.param .u32 _Z5Tri_kPfS_fiii_param_4,
	.param .u32 _Z5Tri_kPfS_fiii_param_5
)
{
	.reg .pred 	%p<3>;
	.reg .b32 	%r<18>;
	.reg .b32 	%f<6>;
	.reg .b64 	%rd<11>;

	ld.param.u64 	%rd3, [_Z5Tri_kPfS_fiii_param_0];
	ld.param.u64 	%rd2, [_Z5Tri_kPfS_fiii_param_1];
	ld.param.f32 	%f2, [_Z5Tri_kPfS_fiii_param_2];
	ld.param.u32 	%r4, [_Z5Tri_kPfS_fiii_param_3];
	ld.param.u32 	%r5, [_Z5Tri_kPfS_fiii_param_4];
	ld.param.u32 	%r6, [_Z5Tri_kPfS_fiii_param_5];
	cvta.to.global.u64 	%rd1, %rd3;
	mov.u32 	%r7, %tid.x;
	div.u32 	%r8, %r7, %r5;
	mul.lo.s32 	%r9, %r8, %r5;
	sub.s32 	%r1, %r7, %r9;
	mov.u32 	%r10, %ctaid.x;
	mov.u32 	%r11, %ntid.x;
	div.u32 	%r12, %r11, %r5;
	mad.lo.s32 	%r13, %r12, %r10, %r8;
	mul.lo.s32 	%r2, %r13, %r5;
	add.s32 	%r14, %r1, %r4;
	add.s32 	%r3, %r14, %r2;
	setp.ge.s32 	%p1, %r3, %r6;
	@%p1 bra 	$L__BB0_4;
	cvta.to.global.u64 	%rd4, %rd2;
	add.s32 	%r15, %r1, 1;
	cvt.rn.f32.u32 	%f1, %r15;
	div.rn.f32 	%f3, %f1, %f2;
	mul.wide.s32 	%rd5, %r3, 4;
	add.s64 	%rd6, %rd4, %rd5;
	st.global.f32 	[%rd6], %f3;
	setp.eq.s32 	%p2, %r1, 0;
	@%p2 bra 	$L__BB0_3;
	mul.f32 	%f4, %f2, 0f40400000;
	div.rn.f32 	%f5, %f1, %f4;
	add.s64 	%rd8, %rd1, %rd5;
	st.global.f32 	[%rd8], %f5;
	bra.uni 	$L__BB0_4;
$L__BB0_3:
	add.s32 	%r16, %r2, %r4;
	mul.wide.s32 	%rd9, %r16, 4;
	add.s64 	%rd10, %rd1, %rd9;
	mov.b32 	%r17, 0;
	st.global.u32 	[%rd10], %r17;
$L__BB0_4:
	ret;

}
	// .globl	_Z10thom_sym_kPfS_S_i
.visible .entry _Z10thom_sym_kPfS_S_i(
	.param .u64 .ptr .align 1 _Z10thom_sym_kPfS_S_i_param_0,
	.param .u64 .ptr .align 1 _Z10thom_sym_kPfS_S_i_param_1,
	.param .u64 .ptr .align 1 _Z10thom_sym_kPfS_S_i_param_2,
	.param .u32 _Z10thom_sym_kPfS_S_i_param_3
)
{
	.reg .pred 	%p<17>;
	.reg .b32 	%r<58>;
	.reg .b32 	%f<192>;
	.reg .b64 	%rd<79>;

	ld.param.u64 	%rd10, [_Z10thom_sym_kPfS_S_i_param_0];
	ld.param.u64 	%rd11, [_Z10thom_sym_kPfS_S_i_param_1];
	ld.param.u64 	%rd12, [_Z10thom_sym_kPfS_S_i_param_2];
	ld.param.u32 	%r52, [_Z10thom_sym_kPfS_S_i_param_3];
	cvta.to.global.u64 	%rd1, %rd12;
	cvta.to.global.u64 	%rd2, %rd10;
	cvta.to.global.u64 	%rd13, %rd11;
	mov.u32 	%r32, %tid.x;
	mov.u32 	%r33, %ctaid.x;
	mov.u32 	%r34, %ntid.x;
	mad.lo.s32 	%r35, %r33, %r34, %r32;
	mul.lo.s32 	%r1, %r52, %r35;
	add.s32 	%r2, %r52, -2;
	mul.wide.s32 	%rd14, %r1, 4;
	add.s64 	%rd3, %rd13, %rd14;
	ld.global.f32 	%f1, [%rd3];
	add.s64 	%rd4, %rd2, %rd14;
	ld.global.f32 	%f2, [%rd4+4];
	div.rn.f32 	%f3, %f2, %f1;
	mov.u64 	%rd15, Cp;
	add.s64 	%rd5, %rd15, %rd14;
	st.global.f32 	[%rd5+4], %f3;
	add.s64 	%rd6, %rd1, %rd14;
	ld.global.f32 	%f4, [%rd6];
	div.rn.f32 	%f5, %f4, %f1;
	st.global.f32 	[%rd6], %f5;
	setp.lt.s32 	%p1, %r52, 3;
	@%p1 bra 	$L__BB1_10;
	add.s32 	%r37, %r52, -3;
	setp.lt.u32 	%p2, %r37, 3;
	mov.b32 	%r51, 1;
	@%p2 bra 	$L__BB1_5;
	and.b32  	%r39, %r2, -4;
	neg.s32 	%r49, %r39;
	mov.b32 	%r48, 0;
	add.s32 	%r41, %r1, 1;
	cvt.s64.s32 	%rd22, %r41;
$L__BB1_3:
	.pragma "nounroll";
	add.s32 	%r40, %r48, 1;
	cvt.s64.s32 	%rd16, %r40;
	mul.wide.s32 	%rd17, %r40, 4;
	add.s64 	%rd18, %rd4, %rd17;
	ld.global.f32 	%f6, [%rd18+4];
	add.s64 	%rd19, %rd3, %rd17;
	ld.global.f32 	%f7, [%rd19];
	ld.global.f32 	%f8, [%rd18];
	add.s64 	%rd20, %rd5, %rd17;
	ld.global.f32 	%f9, [%rd20];
	mul.f32 	%f10, %f8, %f9;
	sub.f32 	%f11, %f7, %f10;
	div.rn.f32 	%f12, %f6, %f11;
	st.global.f32 	[%rd20+4], %f12;
	add.s64 	%rd21, %rd6, %rd17;
	ld.global.f32 	%f13, [%rd21];
	ld.global.f32 	%f14, [%rd18];
	ld.global.f32 	%f15, [%rd21+-4];
	mul.f32 	%f16, %f14, %f15;
	sub.f32 	%f17, %f13, %f16;
	ld.global.f32 	%f18, [%rd19];
	mul.f32 	%f19, %f14, %f9;
	sub.f32 	%f20, %f18, %f19;
	div.rn.f32 	%f21, %f17, %f20;
	st.global.f32 	[%rd21], %f21;
	add.s64 	%rd23, %rd16, %rd22;
	shl.b64 	%rd24, %rd23, 2;
	add.s64 	%rd25, %rd2, %rd24;
	ld.global.f32 	%f22, [%rd25+4];
	ld.global.f32 	%f23, [%rd19+4];
	ld.global.f32 	%f24, [%rd18+4];
	ld.global.f32 	%f25, [%rd20+4];
	mul.f32 	%f26, %f24, %f25;
	sub.f32 	%f27, %f23, %f26;
	div.rn.f32 	%f28, %f22, %f27;
	add.s64 	%rd27, %rd15, %rd24;
	st.global.f32 	[%rd27+4], %f28;
	ld.global.f32 	%f29, [%rd21+4];
	ld.global.f32 	%f30, [%rd18+4];
	ld.global.f32 	%f31, [%rd21];
	mul.f32 	%f32, %f30, %f31;
	sub.f32 	%f33, %f29, %f32;
	ld.global.f32 	%f34, [%rd19+4];
	mul.f32 	%f35, %f30, %f25;
	sub.f32 	%f36, %f34, %f35;
	div.rn.f32 	%f37, %f33, %f36;
	st.global.f32 	[%rd21+4], %f37;
	ld.global.f32 	%f38, [%rd25+8];
	ld.global.f32 	%f39, [%rd19+8];
	ld.global.f32 	%f40, [%rd18+8];
	ld.global.f32 	%f41, [%rd20+8];
	mul.f32 	%f42, %f40, %f41;
	sub.f32 	%f43, %f39, %f42;
	div.rn.f32 	%f44, %f38, %f43;
	st.global.f32 	[%rd27+8], %f44;
	ld.global.f32 	%f45, [%rd21+8];
	ld.global.f32 	%f46, [%rd18+8];
	ld.global.f32 	%f47, [%rd21+4];
	mul.f32 	%f48, %f46, %f47;
	sub.f32 	%f49, %f45, %f48;
	ld.global.f32 	%f50, [%rd19+8];
	mul.f32 	%f51, %f46, %f41;
	sub.f32 	%f52, %f50, %f51;
	div.rn.f32 	%f53, %f49, %f52;
	st.global.f32 	[%rd21+8], %f53;
	ld.global.f32 	%f54, [%rd25+12];
	ld.global.f32 	%f55, [%rd19+12];
	ld.global.f32 	%f56, [%rd18+12];
	ld.global.f32 	%f57, [%rd20+12];
	mul.f32 	%f58, %f56, %f57;
	sub.f32 	%f59, %f55, %f58;
	div.rn.f32 	%f60, %f54, %f59;
	st.global.f32 	[%rd27+12], %f60;
	ld.global.f32 	%f61, [%rd21+12];
	ld.global.f32 	%f62, [%rd18+12];
	ld.global.f32 	%f63, [%rd21+8];
	mul.f32 	%f64, %f62, %f63;
	sub.f32 	%f65, %f61, %f64;
	ld.global.f32 	%f66, [%rd19+12];
	mul.f32 	%f67, %f62, %f57;
	sub.f32 	%f68, %f66, %f67;
	div.rn.f32 	%f69, %f65, %f68;
	st.global.f32 	[%rd21+12], %f69;
	add.s32 	%r49, %r49, 4;
	add.s32 	%r48, %r48, 4;
	setp.ne.s32 	%p3, %r49, 0;
	@%p3 bra 	$L__BB1_3;
	add.s32 	%r51, %r48, 1;
$L__BB1_5:
	add.s32 	%r42, %r52, -2;
	and.b32  	%r10, %r42, 3;
	setp.eq.s32 	%p4, %r10, 0;
	@%p4 bra 	$L__BB1_10;
	setp.eq.s32 	%p5, %r10, 1;
	@%p5 bra 	$L__BB1_8;
	cvt.s64.s32 	%rd28, %r51;
	mul.wide.s32 	%rd29, %r51, 4;
	add.s64 	%rd30, %rd4, %rd29;
	ld.global.f32 	%f70, [%rd30+4];
	add.s64 	%rd31, %rd3, %rd29;
	ld.global.f32 	%f71, [%rd31];
	ld.global.f32 	%f72, [%rd30];
	add.s64 	%rd32, %rd5, %rd29;
	ld.global.f32 	%f73, [%rd32];
	mul.f32 	%f74, %f72, %f73;
	sub.f32 	%f75, %f71, %f74;
	div.rn.f32 	%f76, %f70, %f75;
	st.global.f32 	[%rd32+4], %f76;
	add.s64 	%rd33, %rd6, %rd29;
	ld.global.f32 	%f77, [%rd33];
	ld.global.f32 	%f78, [%rd30];
	ld.global.f32 	%f79, [%rd33+-4];
	mul.f32 	%f80, %f78, %f79;
	sub.f32 	%f81, %f77, %f80;
	ld.global.f32 	%f82, [%rd31];
	mul.f32 	%f83, %f78, %f73;
	sub.f32 	%f84, %f82, %f83;
	div.rn.f32 	%f85, %f81, %f84;
	st.global.f32 	[%rd33], %f85;
	add.s32 	%r43, %r1, 1;
	cvt.s64.s32 	%rd34, %r43;
	add.s64 	%rd35, %rd28, %rd34;
	shl.b64 	%rd36, %rd35, 2;
	add.s64 	%rd37, %rd2, %rd36;
	ld.global.f32 	%f86, [%rd37+4];
	ld.global.f32 	%f87, [%rd31+4];
	ld.global.f32 	%f88, [%rd30+4];
	ld.global.f32 	%f89, [%rd32+4];
	mul.f32 	%f90, %f88, %f89;
	sub.f32 	%f91, %f87, %f90;
	div.rn.f32 	%f92, %f86, %f91;
	mov.u64 	%rd38, Cp;
	add.s64 	%rd39, %rd38, %rd36;
	st.global.f32 	[%rd39+4], %f92;
	ld.global.f32 	%f93, [%rd33+4];
	ld.global.f32 	%f94, [%rd30+4];
	ld.global.f32 	%f95, [%rd33];
	mul.f32 	%f96, %f94, %f95;
	sub.f32 	%f97, %f93, %f96;
	ld.global.f32 	%f98, [%rd31+4];
	mul.f32 	%f99, %f94, %f89;
	sub.f32 	%f100, %f98, %f99;
	div.rn.f32 	%f101, %f97, %f100;
	st.global.f32 	[%rd33+4], %f101;
	add.s32 	%r51, %r51, 2;
$L__BB1_8:
	and.b32  	%r44, %r52, 1;
	setp.eq.b32 	%p6, %r44, 1;
	not.pred 	%p7, %p6;
	@%p7 bra 	$L__BB1_10;
	mul.wide.s32 	%rd40, %r51, 4;
	add.s64 	%rd41, %rd4, %rd40;
	ld.global.f32 	%f102, [%rd41+4];
	add.s64 	%rd42, %rd3, %rd40;
	ld.global.f32 	%f103, [%rd42];
	ld.global.f32 	%f104, [%rd41];
	add.s64 	%rd43, %rd5, %rd40;
	ld.global.f32 	%f105, [%rd43];
	mul.f32 	%f106, %f104, %f105;
	sub.f32 	%f107, %f103, %f106;
	div.rn.f32 	%f108, %f102, %f107;
	st.global.f32 	[%rd43+4], %f108;
	add.s64 	%rd44, %rd6, %rd40;
	ld.global.f32 	%f109, [%rd44];
	ld.global.f32 	%f110, [%rd41];
	ld.global.f32 	%f111, [%rd44+-4];
	mul.f32 	%f112, %f110, %f111;
	sub.f32 	%f113, %f109, %f112;
	ld.global.f32 	%f114, [%rd42];
	mul.f32 	%f115, %f110, %f105;
	sub.f32 	%f116, %f114, %f115;
	div.rn.f32 	%f117, %f113, %f116;
	st.global.f32 	[%rd44], %f117;
$L__BB1_10:
	mul.wide.s32 	%rd45, %r52, 4;
	add.s64 	%rd46, %rd6, %rd45;
	ld.global.f32 	%f118, [%rd46+-4];
	add.s32 	%r13, %r1, 1;
	add.s32 	%r56, %r52, -2;
	add.s32 	%r45, %r56, %r13;
	mul.wide.s32 	%rd47, %r45, 4;
	add.s64 	%rd48, %rd2, %rd47;
	ld.global.f32 	%f119, [%rd48];
	ld.global.f32 	%f120, [%rd46+-8];
	mul.f32 	%f121, %f119, %f120;
	sub.f32 	%f122, %f118, %f121;
	add.s64 	%rd49, %rd3, %rd45;
	ld.global.f32 	%f123, [%rd49+-4];
	mov.u64 	%rd50, Cp;
	add.s64 	%rd51, %rd50, %rd47;
	ld.global.f32 	%f124, [%rd51];
	mul.f32 	%f125, %f119, %f124;
	sub.f32 	%f126, %f123, %f125;
	div.rn.f32 	%f127, %f122, %f126;
	st.global.f32 	[%rd46+-4], %f127;
	setp.lt.s32 	%p8, %r52, 2;
	@%p8 bra 	$L__BB1_23;
	add.s32 	%r15, %r52, -1;
	and.b32  	%r16, %r15, 7;
	setp.lt.u32 	%p9, %r56, 7;
	@%p9 bra 	$L__BB1_15;
	and.b32  	%r46, %r15, -8;
	neg.s32 	%r53, %r46;
	mul.wide.s32 	%rd52, %r1, 4;
	add.s64 	%rd53, %rd52, %rd1;
	add.s64 	%rd7, %rd53, -12;
	add.s64 	%rd55, %rd52, %rd50;
	add.s64 	%rd8, %rd55, 4;
	cvt.s64.s32 	%rd9, %r13;
$L__BB1_13:
	.pragma "nounroll";
	cvt.s64.s32 	%rd56, %r56;
	mul.wide.s32 	%rd57, %r56, 4;
	add.s64 	%rd58, %rd7, %rd57;
	add.s64 	%rd59, %rd8, %rd57;
	add.s64 	%rd60, %rd9, %rd56;
	shl.b64 	%rd61, %rd60, 2;
	add.s64 	%rd63, %rd50, %rd61;
	ld.global.f32 	%f128, [%rd58+12];
	ld.global.f32 	%f129, [%rd59];
	ld.global.f32 	%f130, [%rd58+16];
	mul.f32 	%f131, %f129, %f130;
	sub.f32 	%f132, %f128, %f131;
	st.global.f32 	[%rd58+12], %f132;
	ld.global.f32 	%f133, [%rd58+8];
	ld.global.f32 	%f134, [%rd59+-4];
	mul.f32 	%f135, %f134, %f132;
	sub.f32 	%f136, %f133, %f135;
	st.global.f32 	[%rd58+8], %f136;
	ld.global.f32 	%f137, [%rd58+4];
	ld.global.f32 	%f138, [%rd63+-8];
	mul.f32 	%f139, %f138, %f136;
	sub.f32 	%f140, %f137, %f139;
	st.global.f32 	[%rd58+4], %f140;
	ld.global.f32 	%f141, [%rd58];
	ld.global.f32 	%f142, [%rd63+-12];
	mul.f32 	%f143, %f142, %f140;
	sub.f32 	%f144, %f141, %f143;
	st.global.f32 	[%rd58], %f144;
	ld.global.f32 	%f145, [%rd58+-4];
	ld.global.f32 	%f146, [%rd63+-16];
	mul.f32 	%f147, %f146, %f144;
	sub.f32 	%f148, %f145, %f147;
	st.global.f32 	[%rd58+-4], %f148;
	ld.global.f32 	%f149, [%rd58+-8];
	ld.global.f32 	%f150, [%rd63+-20];
	mul.f32 	%f151, %f150, %f148;
	sub.f32 	%f152, %f149, %f151;
	st.global.f32 	[%rd58+-8], %f152;
	ld.global.f32 	%f153, [%rd58+-12];
	ld.global.f32 	%f154, [%rd63+-24];
	mul.f32 	%f155, %f154, %f152;
	sub.f32 	%f156, %f153, %f155;
	st.global.f32 	[%rd58+-12], %f156;
	ld.global.f32 	%f157, [%rd58+-16];
	ld.global.f32 	%f158, [%rd63+-28];
	mul.f32 	%f159, %f158, %f156;
	sub.f32 	%f160, %f157, %f159;
	st.global.f32 	[%rd58+-16], %f160;
	add.s32 	%r56, %r56, -8;
	add.s32 	%r53, %r53, 8;
	add.s32 	%r52, %r52, -8;
	setp.ne.s32 	%p10, %r53, 0;
	@%p10 bra 	$L__BB1_13;
	add.s32 	%r56, %r52, -2;
$L__BB1_15:
	setp.eq.s32 	%p11, %r16, 0;
	@%p11 bra 	$L__BB1_23;
	and.b32  	%r26, %r15, 3;
	setp.lt.u32 	%p12, %r16, 4;
	@%p12 bra 	$L__BB1_18;
	cvt.s64.s32 	%rd64, %r56;
	mul.wide.s32 	%rd65, %r56, 4;
	add.s64 	%rd66, %rd6, %rd65;
	ld.global.f32 	%f161, [%rd66];
	add.s64 	%rd67, %rd5, %rd65;
	ld.global.f32 	%f162, [%rd67+4];
	ld.global.f32 	%f163, [%rd66+4];
	mul.f32 	%f164, %f162, %f163;
	sub.f32 	%f165, %f161, %f164;
	st.global.f32 	[%rd66], %f165;
	ld.global.f32 	%f166, [%rd66+-4];
	ld.global.f32 	%f167, [%rd67];
	mul.f32 	%f168, %f167, %f165;
	sub.f32 	%f169, %f166, %f168;
	st.global.f32 	[%rd66+-4], %f169;
	ld.global.f32 	%f170, [%rd66+-8];
	cvt.s64.s32 	%rd68, %r13;
	add.s64 	%rd69, %rd64, %rd68;
	shl.b64 	%rd70, %rd69, 2;
	add.s64 	%rd72, %rd50, %rd70;
	ld.global.f32 	%f171, [%rd72+-8];
	mul.f32 	%f172, %f171, %f169;
	sub.f32 	%f173, %f170, %f172;
	st.global.f32 	[%rd66+-8], %f173;
	ld.global.f32 	%f174, [%rd66+-12];
	ld.global.f32 	%f175, [%rd72+-12];
	mul.f32 	%f176, %f175, %f173;
	sub.f32 	%f177, %f174, %f176;
	st.global.f32 	[%rd66+-12], %f177;
	add.s32 	%r56, %r56, -4;
$L__BB1_18:
	setp.eq.s32 	%p13, %r26, 0;
	@%p13 bra 	$L__BB1_23;
	setp.eq.s32 	%p14, %r26, 1;
	@%p14 bra 	$L__BB1_21;
	mul.wide.s32 	%rd73, %r56, 4;
	add.s64 	%rd74, %rd6, %rd73;
	ld.global.f32 	%f178, [%rd74];
	add.s64 	%rd75, %rd5, %rd73;
	ld.global.f32 	%f179, [%rd75+4];
	ld.global.f32 	%f180, [%rd74+4];
	mul.f32 	%f181, %f179, %f180;
	sub.f32 	%f182, %f178, %f181;
	st.global.f32 	[%rd74], %f182;
	ld.global.f32 	%f183, [%rd74+-4];
	ld.global.f32 	%f184, [%rd75];
	mul.f32 	%f185, %f184, %f182;
	sub.f32 	%f186, %f183, %f185;
	st.global.f32 	[%rd74+-4], %f186;
	add.s32 	%r56, %r56, -2;
$L__BB1_21:
	and.b32  	%r47, %r15, 1;
	setp.eq.b32 	%p15, %r47, 1;
	not.pred 	%p16, %p15;
	@%p16 bra 	$L__BB1_23;
	mul.wide.s32 	%rd76, %r56, 4;
	add.s64 	%rd77, %rd6, %rd76;
	ld.global.f32 	%f187, [%rd77];
	add.s64 	%rd78, %rd5, %rd76;
	ld.global.f32 	%f188, [%rd78+4];
	ld.global.f32 	%f189, [%rd77+4];
	mul.f32 	%f190, %f188, %f189;
	sub.f32 	%f191, %f187, %f190;
	st.global.f32 	[%rd77], %f191;
$L__BB1_23:
	ret;

}
	// .globl	_Z9pcr_sym_kPfS_S_S_i
.visible .entry _Z9pcr_sym_kPfS_S_S_i(
	.param .u64 .ptr .align 1 _Z9pcr_sym_kPfS_S_S_i_param_0,
	.param .u64 .ptr .align 1 _Z9pcr_sym_kPfS_S_S_i_param_1,
	.param .u64 .ptr .align 1 _Z9pcr_sym_kPfS_S_S_i_param_2,
	.param .u64 .ptr .align 1 _Z9pcr_sym_kPfS_S_S_i_param_3,
	.param .u32 _Z9pcr_sym_kPfS_S_S_i_param_4
)
{
	.reg .pred 	%p<6>;
	.reg .b32 	%r<52>;
	.reg .b32 	%f<68>;
	.reg .b64 	%rd<14>;

	ld.param.u64 	%rd2, [_Z9pcr_sym_kPfS_S_S_i_param_0];
	ld.param.u64 	%rd3, [_Z9pcr_sym_kPfS_S_S_i_param_1];
	ld.param.u64 	%rd4, [_Z9pcr_sym_kPfS_S_S_i_param_2];
	ld.param.u64 	%rd5, [_Z9pcr_sym_kPfS_S_S_i_param_3];
	ld.param.u32 	%r18, [_Z9pcr_sym_kPfS_S_S_i_param_4];
	cvta.to.global.u64 	%rd6, %rd5;
	cvta.to.global.u64 	%rd7, %rd4;
	cvta.to.global.u64 	%rd8, %rd3;
	cvta.to.global.u64 	%rd9, %rd2;
	mov.u32 	%r19, %tid.x;
	div.u32 	%r20, %r19, %r18;
	mul.lo.s32 	%r21, %r18, %r20;
	sub.s32 	%r1, %r19, %r21;
	mov.u32 	%r22, %ctaid.x;
	mov.u32 	%r23, %ntid.x;
	div.u32 	%r24, %r23, %r18;
	mad.lo.s32 	%r25, %r24, %r22, %r20;
	mad.lo.s32 	%r26, %r25, %r18, %r1;
	mov.u32 	%r27, sh_mem;
	mad.lo.s32 	%r2, %r21, 20, %r27;
	shl.b32 	%r28, %r18, 2;
	add.s32 	%r3, %r2, %r28;
	add.s32 	%r4, %r3, %r28;
	add.s32 	%r5, %r4, %r28;
	mul.wide.s32 	%rd10, %r26, 4;
	add.s64 	%rd11, %rd9, %rd10;
	ld.global.f32 	%f1, [%rd11];
	shl.b32 	%r29, %r1, 2;
	add.s32 	%r6, %r2, %r29;
	st.shared.f32 	[%r6], %f1;
	add.s64 	%rd12, %rd8, %rd10;
	ld.global.f32 	%f2, [%rd12];
	add.s32 	%r7, %r3, %r29;
	st.shared.f32 	[%r7], %f2;
	ld.global.f32 	%f3, [%rd11+4];
	add.s32 	%r8, %r4, %r29;
	st.shared.f32 	[%r8], %f3;
	add.s64 	%rd13, %rd7, %rd10;
	ld.global.f32 	%f4, [%rd13];
	add.s32 	%r9, %r5, %r29;
	st.shared.f32 	[%r9], %f4;
	add.s64 	%rd1, %rd6, %rd10;
	ld.global.f32 	%f5, [%rd1];
	add.s32 	%r10, %r9, %r28;
	st.shared.f32 	[%r10], %f5;
	bar.sync 	0;
	cvt.rn.f32.s32 	%f6, %r18;
	setp.lt.s32 	%p1, %r18, 1;
	mul.f32 	%f7, %f6, 0f4B000000;
	selp.f32 	%f8, %f7, %f6, %p1;
	selp.f32 	%f9, 0fC1B80000, 0f00000000, %p1;
	mov.b32 	%r30, %f8;
	add.s32 	%r31, %r30, -1060439283;
	and.b32  	%r32, %r31, -8388608;
	sub.s32 	%r33, %r30, %r32;
	mov.b32 	%f10, %r33;
	cvt.rn.f32.s32 	%f11, %r32;
	fma.rn.f32 	%f12, %f11, 0f34000000, %f9;
	add.f32 	%f13, %f10, 0fBF800000;
	fma.rn.f32 	%f14, %f13, 0f3DC6B27F, 0fBE2C7F30;
	fma.rn.f32 	%f15, %f14, %f13, 0f3E2FCF2A;
	fma.rn.f32 	%f16, %f15, %f13, 0fBE374E43;
	fma.rn.f32 	%f17, %f16, %f13, 0f3E520BF4;
	fma.rn.f32 	%f18, %f17, %f13, 0fBE763C8B;
	fma.rn.f32 	%f19, %f18, %f13, 0f3E93BF99;
	fma.rn.f32 	%f20, %f19, %f13, 0fBEB8AA49;
	fma.rn.f32 	%f21, %f20, %f13, 0f3EF6384A;
	fma.rn.f32 	%f22, %f21, %f13, 0fBF38AA3B;
	mul.f32 	%f23, %f13, %f22;
	mul.f32 	%f24, %f13, %f23;
	fma.rn.f32 	%f25, %f13, 0f3FB8AA3B, %f24;
	add.f32 	%f26, %f12, %f25;
	setp.gt.u32 	%p2, %r30, 2139095039;
	fma.rn.f32 	%f27, %f8, 0f7F800000, 0f7F800000;
	selp.f32 	%f28, %f27, %f26, %p2;
	setp.eq.f32 	%p3, %f8, 0f00000000;
	selp.f32 	%f29, 0fFF800000, %f28, %p3;
	cvt.rzi.s32.f32 	%r34, %f29;
	add.s32 	%r11, %r18, -1;
	max.s32 	%r35, %r34, -1;
	neg.s32 	%r50, %r35;
	mov.b32 	%r51, 1;
$L__BB2_1:
	setp.eq.s32 	%p4, %r50, 1;
	@%p4 bra 	$L__BB2_3;
	add.s32 	%r36, %r51, %r1;
	and.b32  	%r37, %r36, %r11;
	sub.s32 	%r38, %r1, %r51;
	and.b32  	%r39, %r38, %r11;
	ld.shared.f32 	%f30, [%r6];
	shl.b32 	%r40, %r39, 2;
	add.s32 	%r41, %r3, %r40;
	ld.shared.f32 	%f31, [%r41];
	div.rn.f32 	%f32, %f30, %f31;
	ld.shared.f32 	%f33, [%r8];
	shl.b32 	%r42, %r37, 2;
	add.s32 	%r43, %r3, %r42;
	ld.shared.f32 	%f34, [%r43];
	div.rn.f32 	%f35, %f33, %f34;
	ld.shared.f32 	%f36, [%r7];
	add.s32 	%r44, %r4, %r40;
	ld.shared.f32 	%f37, [%r44];
	mul.f32 	%f38, %f32, %f37;
	sub.f32 	%f39, %f36, %f38;
	add.s32 	%r45, %r2, %r42;
	ld.shared.f32 	%f40, [%r45];
	mul.f32 	%f41, %f35, %f40;
	sub.f32 	%f42, %f39, %f41;
	ld.shared.f32 	%f43, [%r9];
	add.s32 	%r46, %r5, %r40;
	ld.shared.f32 	%f44, [%r46];
	mul.f32 	%f45, %f32, %f44;
	sub.f32 	%f46, %f43, %f45;
	add.s32 	%r47, %r5, %r42;
	ld.shared.f32 	%f47, [%r47];
	mul.f32 	%f48, %f35, %f47;
	sub.f32 	%f49, %f46, %f48;
	add.s32 	%r48, %r2, %r40;
	ld.shared.f32 	%f50, [%r48];
	neg.f32 	%f51, %f50;
	mul.f32 	%f52, %f32, %f51;
	add.s32 	%r49, %r4, %r42;
	ld.shared.f32 	%f53, [%r49];
	neg.f32 	%f54, %f53;
	mul.f32 	%f55, %f35, %f54;
	bar.sync 	0;
	st.shared.f32 	[%r7], %f42;
	st.shared.f32 	[%r9], %f49;
	st.shared.f32 	[%r6], %f52;
	st.shared.f32 	[%r8], %f55;
	shl.b32 	%r51, %r51, 1;
	bar.sync 	0;
	add.s32 	%r50, %r50, 1;
	bra.uni 	$L__BB2_1;
$L__BB2_3:
	setp.ge.s32 	%p5, %r1, %r51;
	@%p5 bra 	$L__BB2_5;
	ld.shared.f32 	%f56, [%r7];
	mul.f32 	%f57, %f56, %f56;
	ld.shared.f32 	%f58, [%r8];
	ld.shared.f32 	%f59, [%r6];
	mul.f32 	%f60, %f58, %f59;
	sub.f32 	%f61, %f57, %f60;
	ld.shared.f32 	%f62, [%r9];
	mul.f32 	%f63, %f56, %f62;
	mul.f32 	%f64, %f58, %f62;
	sub.f32 	%f65, %f63, %f64;
	div.rn.f32 	%f66, %f65, %f61;
	st.shared.f32 	[%r10], %f66;
$L__BB2_5:
	bar.sync 	0;
	ld.shared.f32 	%f67, [%r10];
	st.global.f32 	[%rd1], %f67;
	ret;

}


// ===== COMPILED SASS (sm_100) =====

	.target	sm_100

	.elftype	@"ET_EXEC"


//--------------------- .note.nv.tkinfo           --------------------------
	.section	.note.nv.tkinfo,"",@"SHT_NOTE"
	.sectionflags	@"SHF_NOTE_NV_TKINFO"
	.tkinfo
        /*0018*/ 	.word	0x00000002
        /*0030*/ 	.string	""
        /*0030*/ 	.string	"ptxas"
        /*0030*/ 	.string	"Cuda compilation tools, release 13.0, V13.0.88"
        /*0030*/ 	.string	"Build cuda_13.0.r13.0/compiler.36424714_0"
        /*0030*/ 	.string	"-arch sm_100 -m 64 "



//--------------------- .note.nv.cuinfo           --------------------------
	.section	.note.nv.cuinfo,"",@"SHT_NOTE"
	.sectionflags	@"SHF_NOTE_NV_CUINFO"
        /*0018*/ 	.short	0x0002
        /*001a*/ 	.short	0x0064
        /*001c*/ 	.short	0x0082
	.zero		2


//--------------------- .nv.info                  --------------------------
	.section	.nv.info,"",@"SHT_CUDA_INFO"
	.align	4


	//----- nvinfo : EIATTR_REGCOUNT
	.align		4
        /*0000*/ 	.byte	0x04, 0x2f
        /*0002*/ 	.short	(.L_2 - .L_1)
	.align		4
.L_1:
        /*0004*/ 	.word	index@(_Z5Tri_kPfS_fiii)
        /*0008*/ 	.word	0x00000013


	//----- nvinfo : EIATTR_FRAME_SIZE
	.align		4
.L_2:
        /*000c*/ 	.byte	0x04, 0x11
        /*000e*/ 	.short	(.L_4 - .L_3)
	.align		4
.L_3:
        /*0010*/ 	.word	index@($__internal_2_$__cuda_sm3x_div_rn_noftz_f32_slowpath)
        /*0014*/ 	.word	0x00000000


	//----- nvinfo : EIATTR_FRAME_SIZE
	.align		4
.L_4:
        /*0018*/ 	.byte	0x04, 0x11
        /*001a*/ 	.short	(.L_6 - .L_5)
	.align		4
.L_5:
        /*001c*/ 	.word	index@(_Z5Tri_kPfS_fiii)
        /*0020*/ 	.word	0x00000000


	//----- nvinfo : EIATTR_REGCOUNT
	.align		4
.L_6:
        /*0024*/ 	.byte	0x04, 0x2f
        /*0026*/ 	.short	(.L_8 - .L_7)
	.align		4
.L_7:
        /*0028*/ 	.word	index@(_Z10thom_sym_kPfS_S_i)
        /*002c*/ 	.word	0x00000027


	//----- nvinfo : EIATTR_FRAME_SIZE
	.align		4
.L_8:
        /*0030*/ 	.byte	0x04, 0x11
        /*0032*/ 	.short	(.L_10 - .L_9)
	.align		4
.L_9:
        /*0034*/ 	.word	index@($__internal_1_$__cuda_sm3x_div_rn_noftz_f32_slowpath)
        /*0038*/ 	.word	0x00000000


	//----- nvinfo : EIATTR_FRAME_SIZE
	.align		4
.L_10:
        /*003c*/ 	.byte	0x04, 0x11
        /*003e*/ 	.short	(.L_12 - .L_11)
	.align		4
.L_11:
        /*0040*/ 	.word	index@(_Z10thom_sym_kPfS_S_i)
        /*0044*/ 	.word	0x00000000


	//----- nvinfo : EIATTR_REGCOUNT
	.align		4
.L_12:
        /*0048*/ 	.byte	0x04, 0x2f
        /*004a*/ 	.short	(.L_14 - .L_13)
	.align		4
.L_13:
        /*004c*/ 	.word	index@(_Z9pcr_sym_kPfS_S_S_i)
        /*0050*/ 	.word	0x0000001e


	//----- nvinfo : EIATTR_FRAME_SIZE
	.align		4
.L_14:
        /*0054*/ 	.byte	0x04, 0x11
        /*0056*/ 	.short	(.L_16 - .L_15)
	.align		4
.L_15:
        /*0058*/ 	.word	index@($__internal_0_$__cuda_sm3x_div_rn_noftz_f32_slowpath)
        /*005c*/ 	.word	0x00000000


	//----- nvinfo : EIATTR_FRAME_SIZE
	.align		4
.L_16:
        /*0060*/ 	.byte	0x04, 0x11
        /*0062*/ 	.short	(.L_18 - .L_17)
	.align		4
.L_17:
        /*0064*/ 	.word	index@(_Z9pcr_sym_kPfS_S_S_i)
        /*0068*/ 	.word	0x00000000


	//----- nvinfo : EIATTR_MIN_STACK_SIZE
	.align		4
.L_18:
        /*006c*/ 	.byte	0x04, 0x12
        /*006e*/ 	.short	(.L_20 - .L_19)
	.align		4
.L_19:
        /*0070*/ 	.word	index@(_Z9pcr_sym_kPfS_S_S_i)
        /*0074*/ 	.word	0x00000000


	//----- nvinfo : EIATTR_MIN_STACK_SIZE
	.align		4
.L_20:
        /*0078*/ 	.byte	0x04, 0x12
        /*007a*/ 	.short	(.L_22 - .L_21)
	.align		4
.L_21:
        /*007c*/ 	.word	index@(_Z10thom_sym_kPfS_S_i)
        /*0080*/ 	.word	0x00000000


	//----- nvinfo : EIATTR_MIN_STACK_SIZE
	.align		4
.L_22:
        /*0084*/ 	.byte	0x04, 0x12
        /*0086*/ 	.short	(.L_24 - .L_23)
	.align		4
.L_23:
        /*0088*/ 	.word	index@(_Z5Tri_kPfS_fiii)
        /*008c*/ 	.word	0x00000000
.L_24:


//--------------------- .nv.compat                --------------------------
	.section	.nv.compat,"",@"SHT_CUDA_COMPAT_INFO"
	.align	4
        /*0000*/ 	.byte	0x02, 0x09, 0x00, 0x00, 0x02, 0x02, 0x01, 0x00, 0x02, 0x05, 0x05, 0x00, 0x03, 0x07, 0x01, 0x01
        /*0010*/ 	.byte	0x02, 0x03, 0x00, 0x00, 0x02, 0x06, 0x01, 0x00, 0x04, 0x0b, 0x08, 0x00, 0x01, 0x00, 0x00, 0x00
        /*0020*/ 	.byte	0x00, 0x00, 0x00, 0x00


//--------------------- .nv.info._Z9pcr_sym_kPfS_S_S_i --------------------------
	.section	.nv.info._Z9pcr_sym_kPfS_S_S_i,"",@"SHT_CUDA_INFO"
	.sectionflags	@""
	.align	4


	//----- nvinfo : EIATTR_CUDA_API_VERSION
	.align		4
        /*0000*/ 	.byte	0x04, 0x37
        /*0002*/ 	.short	(.L_26 - .L_25)
.L_25:
        /*0004*/ 	.word	0x00000082


	//----- nvinfo : EIATTR_KPARAM_INFO
	.align		4
.L_26:
        /*0008*/ 	.byte	0x04, 0x17
        /*000a*/ 	.short	(.L_28 - .L_27)
.L_27:
        /*000c*/ 	.word	0x00000000
        /*0010*/ 	.short	0x0004
        /*0012*/ 	.short	0x0020
        /*0014*/ 	.byte	0x00, 0xf0, 0x11, 0x00


	//----- nvinfo : EIATTR_KPARAM_INFO
	.align		4
.L_28:
        /*0018*/ 	.byte	0x04, 0x17
        /*001a*/ 	.short	(.L_30 - .L_29)
.L_29:
        /*001c*/ 	.word	0x00000000
        /*0020*/ 	.short	0x0003
        /*0022*/ 	.short	0x0018
        /*0024*/ 	.byte	0x00, 0xf5, 0x21, 0x00


	//----- nvinfo : EIATTR_KPARAM_INFO
	.align		4
.L_30:
        /*0028*/ 	.byte	0x04, 0x17
        /*002a*/ 	.short	(.L_32 - .L_31)
.L_31:
        /*002c*/ 	.word	0x00000000
        /*0030*/ 	.short	0x0002
        /*0032*/ 	.short	0x0010
        /*0034*/ 	.byte	0x00, 0xf5, 0x21, 0x00


	//----- nvinfo : EIATTR_KPARAM_INFO
	.align		4
.L_32:
        /*0038*/ 	.byte	0x04, 0x17
        /*003a*/ 	.short	(.L_34 - .L_33)
.L_33:
        /*003c*/ 	.word	0x00000000
        /*0040*/ 	.short	0x0001
        /*0042*/ 	.short	0x0008
        /*0044*/ 	.byte	0x00, 0xf5, 0x21, 0x00


	//----- nvinfo : EIATTR_KPARAM_INFO
	.align		4
.L_34:
        /*0048*/ 	.byte	0x04, 0x17
        /*004a*/ 	.short	(.L_36 - .L_35)
.L_35:
        /*004c*/ 	.word	0x00000000
        /*0050*/ 	.short	0x0000
        /*0052*/ 	.short	0x0000
        /*0054*/ 	.byte	0x00, 0xf5, 0x21, 0x00


	//----- nvinfo : EIATTR_SPARSE_MMA_MASK
	.align		4
.L_36:
        /*0058*/ 	.byte	0x03, 0x50
        /*005a*/ 	.short	0x0000


	//----- nvinfo : EIATTR_MAXREG_COUNT
	.align		4
        /*005c*/ 	.byte	0x03, 0x1b
        /*005e*/ 	.short	0x00ff


	//----- nvinfo : EIATTR_NUM_BARRIERS
	.align		4
        /*0060*/ 	.byte	0x02, 0x4c
        /*0062*/ 	.byte	0x01
	.zero		1


	//----- nvinfo : EIATTR_MERCURY_ISA_VERSION
	.align		4
        /*0064*/ 	.byte	0x03, 0x5f
        /*0066*/ 	.short	0x0101


	//----- nvinfo : EIATTR_VRC_CTA_INIT_COUNT
	.align		4
        /*0068*/ 	.byte	0x02, 0x4a
	.zero		1
	.zero		1


	//----- nvinfo : EIATTR_EXIT_INSTR_OFFSETS
	.align		4
        /*006c*/ 	.byte	0x04, 0x1c
        /*006e*/ 	.short	(.L_38 - .L_37)


	//   ....[0]....
.L_37:
        /*0070*/ 	.word	0x00000ca0


	//----- nvinfo : EIATTR_CRS_STACK_SIZE
	.align		4
.L_38:
        /*0074*/ 	.byte	0x04, 0x1e
        /*0076*/ 	.short	(.L_40 - .L_39)
.L_39:
        /*0078*/ 	.word	0x00000000


	//----- nvinfo : EIATTR_CBANK_PARAM_SIZE
	.align		4
.L_40:
        /*007c*/ 	.byte	0x03, 0x19
        /*007e*/ 	.short	0x0024


	//----- nvinfo : EIATTR_PARAM_CBANK
	.align		4
        /*0080*/ 	.byte	0x04, 0x0a
        /*0082*/ 	.short	(.L_42 - .L_41)
	.align		4
.L_41:
        /*0084*/ 	.word	index@(.nv.constant0._Z9pcr_sym_kPfS_S_S_i)
        /*0088*/ 	.short	0x0380
        /*008a*/ 	.short	0x0024


	//----- nvinfo : EIATTR_SW_WAR
	.align		4
.L_42:
        /*008c*/ 	.byte	0x04, 0x36
        /*008e*/ 	.short	(.L_44 - .L_43)
.L_43:
        /*0090*/ 	.word	0x00000008
.L_44:


//--------------------- .nv.info._Z10thom_sym_kPfS_S_i --------------------------
	.section	.nv.info._Z10thom_sym_kPfS_S_i,"",@"SHT_CUDA_INFO"
	.sectionflags	@""
	.align	4


	//----- nvinfo : EIATTR_CUDA_API_VERSION
	.align		4
        /*0000*/ 	.byte	0x04, 0x37
        /*0002*/ 	.short	(.L_46 - .L_45)
.L_45:
        /*0004*/ 	.word	0x00000082


	//----- nvinfo : EIATTR_KPARAM_INFO
	.align		4
.L_46:
        /*0008*/ 	.byte	0x04, 0x17
        /*000a*/ 	.short	(.L_48 - .L_47)
.L_47:
        /*000c*/ 	.word	0x00000000
        /*0010*/ 	.short	0x0003
        /*0012*/ 	.short	0x0018
        /*0014*/ 	.byte	0x00, 0xf0, 0x11, 0x00


	//----- nvinfo : EIATTR_KPARAM_INFO
	.align		4
.L_48:
        /*0018*/ 	.byte	0x04, 0x17
        /*001a*/ 	.short	(.L_50 - .L_49)
.L_49:
        /*001c*/ 	.word	0x00000000
        /*0020*/ 	.short	0x0002
        /*0022*/ 	.short	0x0010
        /*0024*/ 	.byte	0x00, 0xf5, 0x21, 0x00


	//----- nvinfo : EIATTR_KPARAM_INFO
	.align		4
.L_50:
        /*0028*/ 	.byte	0x04, 0x17
        /*002a*/ 	.short	(.L_52 - .L_51)
.L_51:
        /*002c*/ 	.word	0x00000000
        /*0030*/ 	.short	0x0001
        /*0032*/ 	.short	0x0008
        /*0034*/ 	.byte	0x00, 0xf5, 0x21, 0x00


	//----- nvinfo : EIATTR_KPARAM_INFO
	.align		4
.L_52:
        /*0038*/ 	.byte	0x04, 0x17
        /*003a*/ 	.short	(.L_54 - .L_53)
.L_53:
        /*003c*/ 	.word	0x00000000
        /*0040*/ 	.short	0x0000
        /*0042*/ 	.short	0x0000
        /*0044*/ 	.byte	0x00, 0xf5, 0x21, 0x00


	//----- nvinfo : EIATTR_SPARSE_MMA_MASK
	.align		4
.L_54:
        /*0048*/ 	.byte	0x03, 0x50
        /*004a*/ 	.short	0x0000


	//----- nvinfo : EIATTR_MAXREG_COUNT
	.align		4
        /*004c*/ 	.byte	0x03, 0x1b
        /*004e*/ 	.short	0x00ff


	//----- nvinfo : EIATTR_MERCURY_ISA_VERSION
	.align		4
        /*0050*/ 	.byte	0x03, 0x5f
        /*0052*/ 	.short	0x0101


	//----- nvinfo : EIATTR_VRC_CTA_INIT_COUNT
	.align		4
        /*0054*/ 	.byte	0x02, 0x4a
	.zero		1
	.zero		1


	//----- nvinfo : EIATTR_EXIT_INSTR_OFFSETS
	.align		4
        /*0058*/ 	.byte	0x04, 0x1c
        /*005a*/ 	.short	(.L_56 - .L_55)


	//   ....[0]....
.L_55:
        /*005c*/ 	.word	0x00001a30


	//   ....[1]....
        /*0060*/ 	.word	0x00001df0


	//   ....[2]....
        /*0064*/ 	.word	0x00001fe0


	//   ....[3]....
        /*0068*/ 	.word	0x000020f0


	//   ....[4]....
        /*006c*/ 	.word	0x00002170


	//----- nvinfo : EIATTR_CRS_STACK_SIZE
	.align		4
.L_56:
        /*0070*/ 	.byte	0x04, 0x1e
        /*0072*/ 	.short	(.L_58 - .L_57)
.L_57:
        /*0074*/ 	.word	0x00000000


	//----- nvinfo : EIATTR_CBANK_PARAM_SIZE
	.align		4
.L_58:
        /*0078*/ 	.byte	0x03, 0x19
        /*007a*/ 	.short	0x001c


	//----- nvinfo : EIATTR_PARAM_CBANK
	.align		4
        /*007c*/ 	.byte	0x04, 0x0a
        /*007e*/ 	.short	(.L_60 - .L_59)
	.align		4
.L_59:
        /*0080*/ 	.word	index@(.nv.constant0._Z10thom_sym_kPfS_S_i)
        /*0084*/ 	.short	0x0380
        /*0086*/ 	.short	0x001c


	//----- nvinfo : EIATTR_SW_WAR
	.align		4
.L_60:
        /*0088*/ 	.byte	0x04, 0x36
        /*008a*/ 	.short	(.L_62 - .L_61)
.L_61:
        /*008c*/ 	.word	0x00000008
.L_62:


//--------------------- .nv.info._Z5Tri_kPfS_fiii --------------------------
	.section	.nv.info._Z5Tri_kPfS_fiii,"",@"SHT_CUDA_INFO"
	.sectionflags	@""
	.align	4


	//----- nvinfo : EIATTR_CUDA_API_VERSION
	.align		4
        /*0000*/ 	.byte	0x04, 0x37
        /*0002*/ 	.short	(.L_64 - .L_63)
.L_63:
        /*0004*/ 	.word	0x00000082


	//----- nvinfo : EIATTR_KPARAM_INFO
	.align		4
.L_64:
        /*0008*/ 	.byte	0x04, 0x17
        /*000a*/ 	.short	(.L_66 - .L_65)
.L_65:
        /*000c*/ 	.word	0x00000000
        /*0010*/ 	.short	0x0005
        /*0012*/ 	.short	0x001c
        /*0014*/ 	.byte	0x00, 0xf0, 0x11, 0x00


	//----- nvinfo : EIATTR_KPARAM_INFO
	.align		4
.L_66:
        /*0018*/ 	.byte	0x04, 0x17
        /*001a*/ 	.short	(.L_68 - .L_67)
.L_67:
        /*001c*/ 	.word	0x00000000
        /*0020*/ 	.short	0x0004
        /*0022*/ 	.short	0x0018
        /*0024*/ 	.byte	0x00, 0xf0, 0x11, 0x00


	//----- nvinfo : EIATTR_KPARAM_INFO
	.align		4
.L_68:
        /*0028*/ 	.byte	0x04, 0x17
        /*002a*/ 	.short	(.L_70 - .L_69)
.L_69:
        /*002c*/ 	.word	0x00000000
        /*0030*/ 	.short	0x0003
        /*0032*/ 	.short	0x0014
        /*0034*/ 	.byte	0x00, 0xf0, 0x11, 0x00


	//----- nvinfo : EIATTR_KPARAM_INFO
	.align		4
.L_70:
        /*0038*/ 	.byte	0x04, 0x17
        /*003a*/ 	.short	(.L_72 - .L_71)
.L_71:
        /*003c*/ 	.word	0x00000000
        /*0040*/ 	.short	0x0002
        /*0042*/ 	.short	0x0010
        /*0044*/ 	.byte	0x00, 0xf0, 0x11, 0x00


	//----- nvinfo : EIATTR_KPARAM_INFO
	.align		4
.L_72:
        /*0048*/ 	.byte	0x04, 0x17
        /*004a*/ 	.short	(.L_74 - .L_73)
.L_73:
        /*004c*/ 	.word	0x00000000
        /*0050*/ 	.short	0x0001
        /*0052*/ 	.short	0x0008
        /*0054*/ 	.byte	0x00, 0xf5, 0x21, 0x00


	//----- nvinfo : EIATTR_KPARAM_INFO
	.align		4
.L_74:
        /*0058*/ 	.byte	0x04, 0x17
        /*005a*/ 	.short	(.L_76 - .L_75)
.L_75:
        /*005c*/ 	.word	0x00000000
        /*0060*/ 	.short	0x0000
        /*0062*/ 	.short	0x0000
        /*0064*/ 	.byte	0x00, 0xf5, 0x21, 0x00


	//----- nvinfo : EIATTR_SPARSE_MMA_MASK
	.align		4
.L_76:
        /*0068*/ 	.byte	0x03, 0x50
        /*006a*/ 	.short	0x0000


	//----- nvinfo : EIATTR_MAXREG_COUNT
	.align		4
        /*006c*/ 	.byte	0x03, 0x1b
        /*006e*/ 	.short	0x00ff


	//----- nvinfo : EIATTR_MERCURY_ISA_VERSION
	.align		4
        /*0070*/ 	.byte	0x03, 0x5f
        /*0072*/ 	.short	0x0101


	//----- nvinfo : EIATTR_VRC_CTA_INIT_COUNT
	.align		4
        /*0074*/ 	.byte	0x02, 0x4a
	.zero		1
	.zero		1


	//----- nvinfo : EIATTR_EXIT_INSTR_OFFSETS
	.align		4
        /*0078*/ 	.byte	0x04, 0x1c
        /*007a*/ 	.short	(.L_78 - .L_77)


	//   ....[0]....
.L_77:
        /*007c*/ 	.word	0x00000280


	//   ....[1]....
        /*0080*/ 	.word	0x00000510


	//   ....[2]....
        /*0084*/ 	.word	0x00000580


	//----- nvinfo : EIATTR_CRS_STACK_SIZE
	.align		4
.L_78:
        /*0088*/ 	.byte	0x04, 0x1e
        /*008a*/ 	.short	(.L_80 - .L_79)
.L_79:
        /*008c*/ 	.word	0x00000000


	//----- nvinfo : EIATTR_CBANK_PARAM_SIZE
	.align		4
.L_80:
        /*0090*/ 	.byte	0x03, 0x19
        /*0092*/ 	.short	0x0020


	//----- nvinfo : EIATTR_PARAM_CBANK
	.align		4
        /*0094*/ 	.byte	0x04, 0x0a
        /*0096*/ 	.short	(.L_82 - .L_81)
	.align		4
.L_81:
        /*0098*/ 	.word	index@(.nv.constant0._Z5Tri_kPfS_fiii)
        /*009c*/ 	.short	0x0380
        /*009e*/ 	.short	0x0020


	//----- nvinfo : EIATTR_SW_WAR
	.align		4
.L_82:
        /*00a0*/ 	.byte	0x04, 0x36
        /*00a2*/ 	.short	(.L_84 - .L_83)
.L_83:
        /*00a4*/ 	.word	0x00000008
.L_84:


//--------------------- .nv.callgraph             --------------------------
	.section	.nv.callgraph,"",@"SHT_CUDA_CALLGRAPH"
	.align	4
	.sectionentsize	8
	.align		4
        /*0000*/ 	.word	0x00000000
	.align		4
        /*0004*/ 	.word	0xffffffff
	.align		4
        /*0008*/ 	.word	0x00000000
	.align		4
        /*000c*/ 	.word	0xfffffffe
	.align		4
        /*0010*/ 	.word	0x00000000
	.align		4
        /*0014*/ 	.word	0xfffffffd
	.align		4
        /*0018*/ 	.word	0x00000000
	.align		4
        /*001c*/ 	.word	0xfffffffc


//--------------------- .nv.constant4             --------------------------
	.section	.nv.constant4,"a",@progbits
	.align	8
	.align		8
.nv.constant4:
        /*0000*/ 	.dword	Cp


//--------------------- .text._Z9pcr_sym_kPfS_S_S_i --------------------------
	.section	.text._Z9pcr_sym_kPfS_S_S_i,"ax",@progbits
	.align	128
        .global         _Z9pcr_sym_kPfS_S_S_i
        .type           _Z9pcr_sym_kPfS_S_S_i,@function
        .size           _Z9pcr_sym_kPfS_S_S_i,(.L_x_93 - _Z9pcr_sym_kPfS_S_S_i)
        .other          _Z9pcr_sym_kPfS_S_S_i,@"STO_CUDA_ENTRY STV_DEFAULT"
_Z9pcr_sym_kPfS_S_S_i:
.text._Z9pcr_sym_kPfS_S_S_i:
[----:B------:R-:W-:Y:S08]  /*0000*/  LDC R1, c[0x0][0x37c] ;  /* 0x0000df00ff017b82 */ /* 0x000ff00000000800 */
[----:B------:R-:W0:Y:S01]  /*0010*/  LDC R12, c[0x0][0x3a0] ;  /* 0x0000e800ff0c7b82 */ /* 0x000e220000000800 */
[----:B------:R-:W1:Y:S01]  /*0020*/  S2R R14, SR_TID.X ;  /* 0x00000000000e7919 */ /* 0x000e620000002100 */
[----:B------:R-:W2:Y:S06]  /*0030*/  LDCU.64 UR6, c[0x0][0x358] ;  /* 0x00006b00ff0677ac */ /* 0x000eac0008000a00 */
[----:B------:R-:W3:Y:S08]  /*0040*/  LDC R5, c[0x0][0x360] ;  /* 0x0000d800ff057b82 */ /* 0x000ef00000000800 */
[----:B------:R-:W4:Y:S01]  /*0050*/  S2UR UR4, SR_CTAID.X ;  /* 0x00000000000479c3 */ /* 0x000f220000002500 */
[----:B0-----:R-:W0:Y:S07]  /*0060*/  I2F.U32.RP R0, R12 ;  /* 0x0000000c00007306 */ /* 0x001e2e0000209000 */
[----:B------:R-:W5:Y:S08]  /*0070*/  LDC.64 R10, c[0x0][0x380] ;  /* 0x0000e000ff0a7b82 */ /* 0x000f700000000a00 */
[----:B------:R-:W2:Y:S01]  /*0080*/  LDC.64 R8, c[0x0][0x388] ;  /* 0x0000e200ff087b82 */ /* 0x000ea20000000a00 */
[----:B0-----:R-:W0:Y:S02]  /*0090*/  MUFU.RCP R0, R0 ;  /* 0x0000000000007308 */ /* 0x001e240000001000 */
[----:B0-----:R-:W-:-:S06]  /*00a0*/  VIADD R2, R0, 0xffffffe ;  /* 0x0ffffffe00027836 */ /* 0x001fcc0000000000 */
[----:B------:R0:W1:Y:S02]  /*00b0*/  F2I.FTZ.U32.TRUNC.NTZ R3, R2 ;  /* 0x0000000200037305 */ /* 0x000064000021f000 */
[----:B0-----:R-:W-:Y:S02]  /*00c0*/  HFMA2 R2, -RZ, RZ, 0, 0 ;  /* 0x00000000ff027431 */ /* 0x001fe400000001ff */
[----:B-1----:R-:W-:-:S04]  /*00d0*/  IMAD.MOV R7, RZ, RZ, -R3 ;  /* 0x000000ffff077224 */ /* 0x002fc800078e0a03 */
[----:B------:R-:W-:-:S04]  /*00e0*/  IMAD R7, R7, R12, RZ ;  /* 0x0000000c07077224 */ /* 0x000fc800078e02ff */
[----:B------:R-:W-:Y:S01]  /*00f0*/  IMAD.HI.U32 R3, R3, R7, R2 ;  /* 0x0000000703037227 */ /* 0x000fe200078e0002 */
[----:B------:R-:W-:-:S05]  /*0100*/  LOP3.LUT R7, RZ, R12, RZ, 0x33, !PT ;  /* 0x0000000cff077212 */ /* 0x000fca00078e33ff */
[----:B------:R-:W-:-:S04]  /*0110*/  IMAD.HI.U32 R6, R3, R14, RZ ;  /* 0x0000000e03067227 */ /* 0x000fc800078e00ff */
[----:B---3--:R-:W-:-:S04]  /*0120*/  IMAD.HI.U32 R0, R3, R5, RZ ;  /* 0x0000000503007227 */ /* 0x008fc800078e00ff */
[----:B------:R-:W-:Y:S01]  /*0130*/  IMAD.MOV R3, RZ, RZ, -R6 ;  /* 0x000000ffff037224 */ /* 0x000fe200078e0a06 */
[----:B------:R-:W-:-:S03]  /*0140*/  IADD3 R2, PT, PT, -R0, RZ, RZ ;  /* 0x000000ff00027210 */ /* 0x000fc60007ffe1ff */
[C---:B------:R-:W-:Y:S02]  /*0150*/  IMAD R3, R12.reuse, R3, R14 ;  /* 0x000000030c037224 */ /* 0x040fe400078e020e */
[----:B------:R-:W-:-:S03]  /*0160*/  IMAD R5, R12, R2, R5 ;  /* 0x000000020c057224 */ /* 0x000fc600078e0205 */
[-C--:B------:R-:W-:Y:S02]  /*0170*/  ISETP.GE.U32.AND P3, PT, R3, R12.reuse, PT ;  /* 0x0000000c0300720c */ /* 0x080fe40003f66070 */
[----:B------:R-:W-:-:S11]  /*0180*/  ISETP.GE.U32.AND P2, PT, R5, R12, PT ;  /* 0x0000000c0500720c */ /* 0x000fd60003f46070 */
[----:B------:R-:W-:Y:S02]  /*0190*/  @P3 IMAD.IADD R3, R3, 0x1, -R12 ;  /* 0x0000000103033824 */ /* 0x000fe400078e0a0c */
[-C--:B------:R-:W-:Y:S01]  /*01a0*/  @P2 IADD3 R5, PT, PT, R5, -R12.reuse, RZ ;  /* 0x8000000c05052210 */ /* 0x080fe20007ffe0ff */
[----:B------:R-:W-:Y:S01]  /*01b0*/  @P3 VIADD R6, R6, 0x1 ;  /* 0x0000000106063836 */ /* 0x000fe20000000000 */
[----:B------:R-:W-:Y:S02]  /*01c0*/  ISETP.NE.U32.AND P3, PT, R12, RZ, PT ;  /* 0x000000ff0c00720c */ /* 0x000fe40003f65070 */
[-C--:B------:R-:W-:Y:S02]  /*01d0*/  ISETP.GE.U32.AND P1, PT, R3, R12.reuse, PT ;  /* 0x0000000c0300720c */ /* 0x080fe40003f26070 */
[----:B------:R-:W-:Y:S01]  /*01e0*/  ISETP.GE.U32.AND P0, PT, R5, R12, PT ;  /* 0x0000000c0500720c */ /* 0x000fe20003f06070 */
[----:B------:R-:W0:Y:S01]  /*01f0*/  LDC.64 R2, c[0x0][0x390] ;  /* 0x0000e400ff027b82 */ /* 0x000e220000000a00 */
[----:B------:R-:W-:-:S07]  /*0200*/  @P2 IADD3 R0, PT, PT, R0, 0x1, RZ ;  /* 0x0000000100002810 */ /* 0x000fce0007ffe0ff */
[----:B------:R-:W1:Y:S02]  /*0210*/  LDC.64 R4, c[0x0][0x398] ;  /* 0x0000e600ff047b82 */ /* 0x000e640000000a00 */
[----:B------:R-:W-:Y:S02]  /*0220*/  @P1 VIADD R6, R6, 0x1 ;  /* 0x0000000106061836 */ /* 0x000fe40000000000 */
[----:B------:R-:W-:-:S03]  /*0230*/  @P0 IADD3 R0, PT, PT, R0, 0x1, RZ ;  /* 0x0000000100000810 */ /* 0x000fc60007ffe0ff */
[C---:B------:R-:W-:Y:S02]  /*0240*/  SEL R13, R7.reuse, R6, !P3 ;  /* 0x00000006070d7207 */ /* 0x040fe40005800000 */
[----:B------:R-:W-:-:S03]  /*0250*/  SEL R0, R7, R0, !P3 ;  /* 0x0000000007007207 */ /* 0x000fc60005800000 */
[----:B------:R-:W-:Y:S02]  /*0260*/  IMAD R19, R13, R12, RZ ;  /* 0x0000000c0d137224 */ /* 0x000fe400078e02ff */
[----:B----4-:R-:W-:Y:S02]  /*0270*/  IMAD R13, R0, UR4, R13 ;  /* 0x00000004000d7c24 */ /* 0x010fe4000f8e020d */
[----:B------:R-:W-:-:S04]  /*0280*/  IMAD.IADD R6, R14, 0x1, -R19 ;  /* 0x000000010e067824 */ /* 0x000fc800078e0a13 */
[----:B------:R-:W-:-:S04]  /*0290*/  IMAD R13, R13, R12, R6 ;  /* 0x0000000c0d0d7224 */ /* 0x000fc800078e0206 */
[----:B-----5:R-:W-:-:S04]  /*02a0*/  IMAD.WIDE R10, R13, 0x4, R10 ;  /* 0x000000040d0a7825 */ /* 0x020fc800078e020a */
[C---:B--2---:R-:W-:Y:S01]  /*02b0*/  IMAD.WIDE R8, R13.reuse, 0x4, R8 ;  /* 0x000000040d087825 */ /* 0x044fe200078e0208 */
[----:B------:R-:W2:Y:S03]  /*02c0*/  LDG.E R0, desc[UR6][R10.64] ;  /* 0x000000060a007981 */ /* 0x000ea6000c1e1900 */
[C---:B0-----:R-:W-:Y:S02]  /*02d0*/  IMAD.WIDE R16, R13.reuse, 0x4, R2 ;  /* 0x000000040d107825 */ /* 0x041fe400078e0202 */
[----:B------:R0:W3:Y:S02]  /*02e0*/  LDG.E R2, desc[UR6][R8.64] ;  /* 0x0000000608027981 */ /* 0x0000e4000c1e1900 */
[----:B-1----:R-:W-:Y:S02]  /*02f0*/  IMAD.WIDE R4, R13, 0x4, R4 ;  /* 0x000000040d047825 */ /* 0x002fe400078e0204 */
[----:B------:R1:W4:Y:S04]  /*0300*/  LDG.E R3, desc[UR6][R10.64+0x4] ;  /* 0x000004060a037981 */ /* 0x000328000c1e1900 */
[----:B------:R5:W4:Y:S04]  /*0310*/  LDG.E R21, desc[UR6][R16.64] ;  /* 0x0000000610157981 */ /* 0x000b28000c1e1900 */
[----:B------:R-:W4:Y:S01]  /*0320*/  LDG.E R14, desc[UR6][R4.64] ;  /* 0x00000006040e7981 */ /* 0x000f22000c1e1900 */
[----:B------:R-:W-:-:S02]  /*0330*/  ISETP.GE.AND P0, PT, R12, 0x1, PT ;  /* 0x000000010c00780c */ /* 0x000fc40003f06270 */
[----:B------:R-:W-:-:S11]  /*0340*/  I2FP.F32.S32 R7, R12 ;  /* 0x0000000c00077245 */ /* 0x000fd60000201400 */
[----:B------:R-:W-:-:S05]  /*0350*/  @!P0 FMUL R7, R7, 8388608 ;  /* 0x4b00000007078820 */ /* 0x000fca0000400000 */
[----:B------:R-:W-:-:S04]  /*0360*/  IADD3 R13, PT, PT, R7, -0x3f3504f3, RZ ;  /* 0xc0cafb0d070d7810 */ /* 0x000fc80007ffe0ff */
[----:B------:R-:W-:Y:S02]  /*0370*/  LOP3.LUT R18, R13, 0xff800000, RZ, 0xc0, !PT ;  /* 0xff8000000d127812 */ /* 0x000fe400078ec0ff */
[----:B------:R-:W-:-:S03]  /*0380*/  MOV R15, 0x3dc6b27f ;  /* 0x3dc6b27f000f7802 */ /* 0x000fc60000000f00 */
[----:B------:R-:W-:-:S04]  /*0390*/  IMAD.IADD R13, R7, 0x1, -R18 ;  /* 0x00000001070d7824 */ /* 0x000fc800078e0a12 */
[----:B0-----:R-:W-:-:S04]  /*03a0*/  FADD R8, R13, -1 ;  /* 0xbf8000000d087421 */ /* 0x001fc80000000000 */
[----:B------:R-:W-:-:S04]  /*03b0*/  FFMA R9, R8, R15, -0.16845393180847167969 ;  /* 0xbe2c7f3008097423 */ /* 0x000fc8000000000f */
[C---:B------:R-:W-:Y:S01]  /*03c0*/  FFMA R9, R8.reuse, R9, 0.1716887056827545166 ;  /* 0x3e2fcf2a08097423 */ /* 0x040fe20000000009 */
[----:B-1----:R-:W0:Y:S03]  /*03d0*/  S2R R10, SR_CgaCtaId ;  /* 0x00000000000a7919 */ /* 0x002e260000008800 */
[----:B------:R-:W-:-:S04]  /*03e0*/  FFMA R9, R8, R9, -0.17900948226451873779 ;  /* 0xbe374e4308097423 */ /* 0x000fc80000000009 */
[----:B------:R-:W-:-:S04]  /*03f0*/  FFMA R9, R8, R9, 0.20512372255325317383 ;  /* 0x3e520bf408097423 */ /* 0x000fc80000000009 */
[----:B------:R-:W-:-:S04]  /*0400*/  FFMA R9, R8, R9, -0.24046532809734344482 ;  /* 0xbe763c8b08097423 */ /* 0x000fc80000000009 */
[----:B------:R-:W-:-:S04]  /*0410*/  FFMA R9, R8, R9, 0.28857114911079406738 ;  /* 0x3e93bf9908097423 */ /* 0x000fc80000000009 */
[----:B------:R-:W-:-:S04]  /*0420*/  FFMA R9, R8, R9, -0.36067417263984680176 ;  /* 0xbeb8aa4908097423 */ /* 0x000fc80000000009 */
[----:B------:R-:W-:-:S04]  /*0430*/  FFMA R9, R8, R9, 0.48089820146560668945 ;  /* 0x3ef6384a08097423 */ /* 0x000fc80000000009 */
[----:B------:R-:W-:Y:S01]  /*0440*/  FFMA R11, R8, R9, -0.72134751081466674805 ;  /* 0xbf38aa3b080b7423 */ /* 0x000fe20000000009 */
[----:B------:R-:W-:-:S03]  /*0450*/  MOV R9, 0x400 ;  /* 0x0000040000097802 */ /* 0x000fc60000000f00 */
[C---:B------:R-:W-:Y:S01]  /*0460*/  FMUL R13, R8.reuse, R11 ;  /* 0x0000000b080d7220 */ /* 0x040fe20000400000 */
[----:B------:R-:W-:Y:S02]  /*0470*/  FSEL R11, RZ, -23, P0 ;  /* 0xc1b80000ff0b7808 */ /* 0x000fe40000000000 */
[----:B------:R-:W-:Y:S01]  /*0480*/  ISETP.GT.U32.AND P0, PT, R7, 0x7f7fffff, PT ;  /* 0x7f7fffff0700780c */ /* 0x000fe20003f04070 */
[----:B------:R-:W-:Y:S01]  /*0490*/  FMUL R13, R8, R13 ;  /* 0x0000000d080d7220 */ /* 0x000fe20000400000 */
[----:B------:R-:W-:Y:S02]  /*04a0*/  I2FP.F32.S32 R18, R18 ;  /* 0x0000001200127245 */ /* 0x000fe40000201400 */
[----:B0-----:R-:W-:Y:S01]  /*04b0*/  LEA R10, R10, R9, 0x18 ;  /* 0x000000090a0a7211 */ /* 0x001fe200078ec0ff */
[----:B------:R-:W-:Y:S02]  /*04c0*/  FFMA R8, R8, 1.4426950216293334961, R13 ;  /* 0x3fb8aa3b08087823 */ /* 0x000fe4000000000d */
[----:B------:R-:W-:-:S02]  /*04d0*/  FFMA R11, R18, 1.1920928955078125e-07, R11 ;  /* 0x34000000120b7823 */ /* 0x000fc4000000000b */
[----:B------:R-:W-:Y:S02]  /*04e0*/  IMAD R19, R19, 0x14, R10 ;  /* 0x0000001413137824 */ /* 0x000fe400078e020a */
[----:B------:R-:W-:Y:S02]  /*04f0*/  IMAD.MOV.U32 R10, RZ, RZ, 0x7f800000 ;  /* 0x7f800000ff0a7424 */ /* 0x000fe400078e00ff */
[----:B------:R-:W-:Y:S02]  /*0500*/  FADD R8, R11, R8 ;  /* 0x000000080b087221 */ /* 0x000fe40000000000 */
[C---:B------:R-:W-:Y:S01]  /*0510*/  @P0 FFMA R8, R7.reuse, R10, +INF ;  /* 0x7f80000007080423 */ /* 0x040fe2000000000a */
[----:B------:R-:W-:-:S04]  /*0520*/  FSETP.NEU.AND P0, PT, R7, RZ, PT ;  /* 0x000000ff0700720b */ /* 0x000fc80003f0d000 */
[----:B-----5:R-:W-:-:S06]  /*0530*/  FSEL R16, R8, -INF , P0 ;  /* 0xff80000008107808 */ /* 0x020fcc0000000000 */
[----:B------:R-:W0:Y:S01]  /*0540*/  F2I.TRUNC.NTZ R16, R16 ;  /* 0x0000001000107305 */ /* 0x000e22000020f100 */
[----:B------:R-:W-:-:S05]  /*0550*/  LEA R17, R12, R19, 0x2 ;  /* 0x000000130c117211 */ /* 0x000fca00078e10ff */
[----:B------:R-:W-:Y:S01]  /*0560*/  IMAD R15, R12, 0x4, R17 ;  /* 0x000000040c0f7824 */ /* 0x000fe200078e0211 */
[----:B0-----:R-:W-:-:S04]  /*0570*/  VIMNMX R16, PT, PT, R16, -0x1, !PT ;  /* 0xffffffff10107848 */ /* 0x001fc80007fe0100 */
[----:B------:R-:W-:Y:S02]  /*0580*/  LEA R13, R12, R15, 0x2 ;  /* 0x0000000f0c0d7211 */ /* 0x000fe400078e10ff */
[----:B------:R-:W-:Y:S01]  /*0590*/  IADD3 R16, PT, PT, -R16, RZ, RZ ;  /* 0x000000ff10107210 */ /* 0x000fe20007ffe1ff */
[C---:B------:R-:W-:Y:S01]  /*05a0*/  IMAD R11, R6.reuse, 0x4, R19 ;  /* 0x00000004060b7824 */ /* 0x040fe200078e0213 */
[----:B------:R-:W-:Y:S02]  /*05b0*/  LEA R10, R6, R13, 0x2 ;  /* 0x0000000d060a7211 */ /* 0x000fe400078e10ff */
[----:B------:R-:W-:Y:S01]  /*05c0*/  ISETP.NE.AND P0, PT, R16, 0x1, PT ;  /* 0x000000011000780c */ /* 0x000fe20003f05270 */
[C---:B------:R-:W-:Y:S01]  /*05d0*/  IMAD R9, R6.reuse, 0x4, R17 ;  /* 0x0000000406097824 */ /* 0x040fe200078e0211 */
[----:B------:R-:W-:Y:S01]  /*05e0*/  LEA R8, R6, R15, 0x2 ;  /* 0x0000000f06087211 */ /* 0x000fe200078e10ff */
[----:B------:R-:W-:Y:S01]  /*05f0*/  IMAD R7, R12, 0x4, R10 ;  /* 0x000000040c077824 */ /* 0x000fe200078e020a */
[----:B------:R-:W-:Y:S01]  /*0600*/  UMOV UR4, 0x1 ;  /* 0x0000000100047882 */ /* 0x000fe20000000000 */
[----:B--2---:R0:W-:Y:S04]  /*0610*/  STS [R11], R0 ;  /* 0x000000000b007388 */ /* 0x0041e80000000800 */
[----:B---3--:R0:W-:Y:S04]  /*0620*/  STS [R9], R2 ;  /* 0x0000000209007388 */ /* 0x0081e80000000800 */
[----:B----4-:R0:W-:Y:S04]  /*0630*/  STS [R8], R3 ;  /* 0x0000000308007388 */ /* 0x0101e80000000800 */
[----:B------:R0:W-:Y:S04]  /*0640*/  STS [R10], R21 ;  /* 0x000000150a007388 */ /* 0x0001e80000000800 */
[----:B------:R0:W-:Y:S01]  /*0650*/  STS [R7], R14 ;  /* 0x0000000e07007388 */ /* 0x0001e20000000800 */
[----:B------:R-:W-:Y:S06]  /*0660*/  BAR.SYNC.DEFER_BLOCKING 0x0 ;  /* 0x0000000000007b1d */ /* 0x000fec0000010000 */
[----:B------:R-:W-:Y:S05]  /*0670*/  @!P0 BRA `(.L_x_0) ;  /* 0x0000000400148947 */ /* 0x000fea0003800000 */
[----:B------:R-:W-:Y:S01]  /*0680*/  VIADD R12, R12, 0xffffffff ;  /* 0xffffffff0c0c7836 */ /* 0x000fe20000000000 */
[----:B0-----:R-:W-:-:S07]  /*0690*/  MOV R14, R16 ;  /* 0x00000010000e7202 */ /* 0x001fce0000000f00 */
.L_x_5:
[----:B-1----:R-:W-:Y:S01]  /*06a0*/  VIADD R3, R6, -UR4 ;  /* 0x8000000406037c36 */ /* 0x002fe20008000000 */
[----:B------:R-:W-:Y:S01]  /*06b0*/  LDS R0, [R11] ;  /* 0x000000000b007984 */ /* 0x000fe20000000800 */
[----:B------:R-:W-:Y:S03]  /*06c0*/  BSSY.RECONVERGENT B0, `(.L_x_1) ;  /* 0x0000012000007945 */ /* 0x000fe60003800200 */
[----:B------:R-:W-:-:S04]  /*06d0*/  LOP3.LUT R20, R3, R12, RZ, 0xc0, !PT ;  /* 0x0000000c03147212 */ /* 0x000fc800078ec0ff */
[----:B------:R-:W-:-:S05]  /*06e0*/  LEA R2, R20, R17, 0x2 ;  /* 0x0000001114027211 */ /* 0x000fca00078e10ff */
[----:B------:R-:W0:Y:S02]  /*06f0*/  LDS R23, [R2] ;  /* 0x0000000002177984 */ /* 0x000e240000000800 */
[----:B0-----:R-:W0:Y:S08]  /*0700*/  MUFU.RCP R3, R23 ;  /* 0x0000001700037308 */ /* 0x001e300000001000 */
[----:B------:R-:W1:Y:S01]  /*0710*/  FCHK P0, R0, R23 ;  /* 0x0000001700007302 */ /* 0x000e620000000000 */
[----:B0-----:R-:W-:-:S04]  /*0720*/  FFMA R16, -R23, R3, 1 ;  /* 0x3f80000017107423 */ /* 0x001fc80000000103 */
[----:B------:R-:W-:Y:S01]  /*0730*/  FFMA R21, R3, R16, R3 ;  /* 0x0000001003157223 */ /* 0x000fe20000000003 */
[----:B------:R-:W-:-:S03]  /*0740*/  VIADD R3, R6, UR4 ;  /* 0x0000000406037c36 */ /* 0x000fc60008000000 */
[----:B------:R-:W-:Y:S02]  /*0750*/  FFMA R18, R0, R21, RZ ;  /* 0x0000001500127223 */ /* 0x000fe400000000ff */
[----:B------:R-:W-:Y:S02]  /*0760*/  LOP3.LUT R16, R3, R12, RZ, 0xc0, !PT ;  /* 0x0000000c03107212 */ /* 0x000fe400078ec0ff */
[----:B------:R-:W-:-:S04]  /*0770*/  FFMA R22, -R23, R18, R0 ;  /* 0x0000001217167223 */ /* 0x000fc80000000100 */
[----:B------:R-:W-:Y:S01]  /*0780*/  FFMA R18, R21, R22, R18 ;  /* 0x0000001615127223 */ /* 0x000fe20000000012 */
[----:B-1----:R-:W-:Y:S06]  /*0790*/  @!P0 BRA `(.L_x_2) ;  /* 0x0000000000108947 */ /* 0x002fec0003800000 */
[----:B------:R-:W-:Y:S02]  /*07a0*/  MOV R3, R23 ;  /* 0x0000001700037202 */ /* 0x000fe40000000f00 */
[----:B------:R-:W-:-:S07]  /*07b0*/  MOV R22, 0x7d0 ;  /* 0x000007d000167802 */ /* 0x000fce0000000f00 */
[----:B------:R-:W-:Y:S05]  /*07c0*/  CALL.REL.NOINC `($__internal_0_$__cuda_sm3x_div_rn_noftz_f32_slowpath) ;  /* 0x0000000400387944 */ /* 0x000fea0003c00000 */
[----:B------:R-:W-:-:S07]  /*07d0*/  IMAD.MOV.U32 R18, RZ, RZ, R0 ;  /* 0x000000ffff127224 */ /* 0x000fce00078e0000 */
.L_x_2:
[----:B------:R-:W-:Y:S05]  /*07e0*/  BSYNC.RECONVERGENT B0 ;  /* 0x0000000000007941 */ /* 0x000fea0003800200 */
.L_x_1:
[----:B------:R-:W-:Y:S01]  /*07f0*/  LEA R3, R16, R17, 0x2 ;  /* 0x0000001110037211 */ /* 0x000fe200078e10ff */
[----:B------:R-:W-:Y:S01]  /*0800*/  LDS R0, [R8] ;  /* 0x0000000008007984 */ /* 0x000fe20000000800 */
[----:B------:R-:W-:Y:S04]  /*0810*/  BSSY.RECONVERGENT B0, `(.L_x_3) ;  /* 0x000000d000007945 */ /* 0x000fe80003800200 */
[----:B------:R-:W0:Y:S02]  /*0820*/  LDS R3, [R3] ;  /* 0x0000000003037984 */ /* 0x000e240000000800 */
[----:B0-----:R-:W0:Y:S08]  /*0830*/  MUFU.RCP R2, R3 ;  /* 0x0000000300027308 */ /* 0x001e300000001000 */
[----:B------:R-:W1:Y:S01]  /*0840*/  FCHK P0, R0, R3 ;  /* 0x0000000300007302 */ /* 0x000e620000000000 */
[----:B0-----:R-:W-:-:S04]  /*0850*/  FFMA R21, -R3, R2, 1 ;  /* 0x3f80000003157423 */ /* 0x001fc80000000102 */
[----:B------:R-:W-:-:S04]  /*0860*/  FFMA R21, R2, R21, R2 ;  /* 0x0000001502157223 */ /* 0x000fc80000000002 */
[----:B------:R-:W-:-:S04]  /*0870*/  FFMA R2, R0, R21, RZ ;  /* 0x0000001500027223 */ /* 0x000fc800000000ff */
[----:B------:R-:W-:-:S04]  /*0880*/  FFMA R22, -R3, R2, R0 ;  /* 0x0000000203167223 */ /* 0x000fc80000000100 */
[----:B------:R-:W-:Y:S01]  /*0890*/  FFMA R2, R21, R22, R2 ;  /* 0x0000001615027223 */ /* 0x000fe20000000002 */
[----:B-1----:R-:W-:Y:S06]  /*08a0*/  @!P0 BRA `(.L_x_4) ;  /* 0x00000000000c8947 */ /* 0x002fec0003800000 */
[----:B------:R-:W-:-:S07]  /*08b0*/  MOV R22, 0x8d0 ;  /* 0x000008d000167802 */ /* 0x000fce0000000f00 */
[----:B------:R-:W-:Y:S05]  /*08c0*/  CALL.REL.NOINC `($__internal_0_$__cuda_sm3x_div_rn_noftz_f32_slowpath) ;  /* 0x0000000000f87944 */ /* 0x000fea0003c00000 */
[----:B------:R-:W-:-:S07]  /*08d0*/  IMAD.MOV.U32 R2, RZ, RZ, R0 ;  /* 0x000000ffff027224 */ /* 0x000fce00078e0000 */
.L_x_4:
[----:B------:R-:W-:Y:S05]  /*08e0*/  BSYNC.RECONVERGENT B0 ;  /* 0x0000000000007941 */ /* 0x000fea0003800200 */
.L_x_3:
[C---:B------:R-:W-:Y:S01]  /*08f0*/  LEA R22, R20.reuse, R15, 0x2 ;  /* 0x0000000f14167211 */ /* 0x040fe200078e10ff */
[C---:B------:R-:W-:Y:S01]  /*0900*/  IMAD R0, R20.reuse, 0x4, R13 ;  /* 0x0000000414007824 */ /* 0x040fe200078e020d */
[----:B------:R-:W-:Y:S01]  /*0910*/  LEA R25, R20, R19, 0x2 ;  /* 0x0000001314197211 */ /* 0x000fe200078e10ff */
[C---:B------:R-:W-:Y:S01]  /*0920*/  IMAD R23, R16.reuse, 0x4, R19 ;  /* 0x0000000410177824 */ /* 0x040fe200078e0213 */
[C---:B------:R-:W-:Y:S01]  /*0930*/  LEA R24, R16.reuse, R13, 0x2 ;  /* 0x0000000d10187211 */ /* 0x040fe200078e10ff */
[----:B------:R-:W-:Y:S01]  /*0940*/  LDS R21, [R9] ;  /* 0x0000000009157984 */ /* 0x000fe20000000800 */
[----:B------:R-:W-:Y:S01]  /*0950*/  IMAD R26, R16, 0x4, R15 ;  /* 0x00000004101a7824 */ /* 0x000fe200078e020f */
[----:B------:R-:W-:Y:S01]  /*0960*/  IADD3 R14, PT, PT, R14, 0x1, RZ ;  /* 0x000000010e0e7810 */ /* 0x000fe20007ffe0ff */
[----:B------:R-:W-:Y:S01]  /*0970*/  USHF.L.U32 UR4, UR4, 0x1, URZ ;  /* 0x0000000104047899 */ /* 0x000fe200080006ff */
[----:B------:R-:W0:Y:S02]  /*0980*/  LDS R20, [R22] ;  /* 0x0000000016147984 */ /* 0x000e240000000800 */
[----:B------:R-:W-:-:S02]  /*0990*/  ISETP.NE.AND P0, PT, R14, 0x1, PT ;  /* 0x000000010e00780c */ /* 0x000fc40003f05270 */
[----:B------:R-:W-:Y:S04]  /*09a0*/  LDS R3, [R10] ;  /* 0x000000000a037984 */ /* 0x000fe80000000800 */
[----:B------:R-:W1:Y:S04]  /*09b0*/  LDS R0, [R0] ;  /* 0x0000000000007984 */ /* 0x000e680000000800 */
[----:B------:R-:W2:Y:S04]  /*09c0*/  LDS R16, [R23] ;  /* 0x0000000017107984 */ /* 0x000ea80000000800 */
[----:B------:R-:W3:Y:S04]  /*09d0*/  LDS R24, [R24] ;  /* 0x0000000018187984 */ /* 0x000ee80000000800 */
[----:B------:R-:W4:Y:S04]  /*09e0*/  LDS R25, [R25] ;  /* 0x0000000019197984 */ /* 0x000f280000000800 */
[----:B------:R-:W5:Y:S01]  /*09f0*/  LDS R27, [R26] ;  /* 0x000000001a1b7984 */ /* 0x000f620000000800 */
[-C--:B0-----:R-:W-:Y:S01]  /*0a00*/  FFMA R21, R20, -R18.reuse, R21 ;  /* 0x8000001214157223 */ /* 0x081fe20000000015 */
[----:B-1----:R-:W-:-:S03]  /*0a10*/  FFMA R3, R0, -R18, R3 ;  /* 0x8000001200037223 */ /* 0x002fc60000000003 */
[-C--:B--2---:R-:W-:Y:S01]  /*0a20*/  FFMA R16, R16, -R2.reuse, R21 ;  /* 0x8000000210107223 */ /* 0x084fe20000000015 */
[----:B------:R-:W-:Y:S01]  /*0a30*/  BAR.SYNC.DEFER_BLOCKING 0x0 ;  /* 0x0000000000007b1d */ /* 0x000fe20000010000 */
[----:B---3--:R-:W-:Y:S01]  /*0a40*/  FFMA R3, R24, -R2, R3 ;  /* 0x8000000218037223 */ /* 0x008fe20000000003 */
[----:B----4-:R-:W-:Y:S01]  /*0a50*/  FMUL R18, R25, -R18 ;  /* 0x8000001219127220 */ /* 0x010fe20000400000 */
[----:B-----5:R-:W-:-:S03]  /*0a60*/  FMUL R27, R27, -R2 ;  /* 0x800000021b1b7220 */ /* 0x020fc60000400000 */
[----:B------:R1:W-:Y:S04]  /*0a70*/  STS [R9], R16 ;  /* 0x0000001009007388 */ /* 0x0003e80000000800 */
[----:B------:R1:W-:Y:S04]  /*0a80*/  STS [R10], R3 ;  /* 0x000000030a007388 */ /* 0x0003e80000000800 */
[----:B------:R1:W-:Y:S04]  /*0a90*/  STS [R11], R18 ;  /* 0x000000120b007388 */ /* 0x0003e80000000800 */
[----:B------:R1:W-:Y:S01]  /*0aa0*/  STS [R8], R27 ;  /* 0x0000001b08007388 */ /* 0x0003e20000000800 */
[----:B------:R-:W-:Y:S06]  /*0ab0*/  BAR.SYNC.DEFER_BLOCKING 0x0 ;  /* 0x0000000000007b1d */ /* 0x000fec0000010000 */
[----:B------:R-:W-:Y:S05]  /*0ac0*/  @P0 BRA `(.L_x_5) ;  /* 0xfffffff800f40947 */ /* 0x000fea000383ffff */
.L_x_0:
[----:B------:R-:W-:Y:S01]  /*0ad0*/  ISETP.GE.AND P0, PT, R6, UR4, PT ;  /* 0x0000000406007c0c */ /* 0x000fe2000bf06270 */
[----:B------:R-:W-:-:S12]  /*0ae0*/  BSSY.RECONVERGENT B0, `(.L_x_6) ;  /* 0x0000018000007945 */ /* 0x000fd80003800200 */
[----:B------:R-:W-:Y:S05]  /*0af0*/  @P0 BRA `(.L_x_7) ;  /* 0x0000000000580947 */ /* 0x000fea0003800000 */
[----:B01----:R-:W-:Y:S01]  /*0b00*/  LDS R8, [R8] ;  /* 0x0000000008087984 */ /* 0x003fe20000000800 */
[----:B------:R-:W-:Y:S03]  /*0b10*/  BSSY.RECONVERGENT B1, `(.L_x_8) ;  /* 0x0000013000017945 */ /* 0x000fe60003800200 */
[----:B------:R-:W0:Y:S04]  /*0b20*/  LDS R11, [R11] ;  /* 0x000000000b0b7984 */ /* 0x000e280000000800 */
[----:B------:R-:W1:Y:S04]  /*0b30*/  LDS R0, [R9] ;  /* 0x0000000009007984 */ /* 0x000e680000000800 */
[----:B------:R-:W2:Y:S01]  /*0b40*/  LDS R13, [R10] ;  /* 0x000000000a0d7984 */ /* 0x000ea20000000800 */
[----:B0-----:R-:W-:-:S04]  /*0b50*/  FMUL R3, R8, R11 ;  /* 0x0000000b08037220 */ /* 0x001fc80000400000 */
[----:B-1----:R-:W-:-:S04]  /*0b60*/  FFMA R3, R0, R0, -R3 ;  /* 0x0000000000037223 */ /* 0x002fc80000000803 */
[----:B------:R-:W0:Y:S01]  /*0b70*/  MUFU.RCP R2, R3 ;  /* 0x0000000300027308 */ /* 0x000e220000001000 */
[----:B--2---:R-:W-:-:S04]  /*0b80*/  FMUL R15, R8, R13 ;  /* 0x0000000d080f7220 */ /* 0x004fc80000400000 */
[----:B------:R-:W-:-:S04]  /*0b90*/  FFMA R0, R0, R13, -R15 ;  /* 0x0000000d00007223 */ /* 0x000fc8000000080f */
        /* <DEDUP_REMOVED lines=10> */
.L_x_9:
[----:B------:R-:W-:Y:S05]  /*0c40*/  BSYNC.RECONVERGENT B1 ;  /* 0x0000000000017941 */ /* 0x000fea0003800200 */
.L_x_8:
[----:B------:R2:W-:Y:S02]  /*0c50*/  STS [R7], R2 ;  /* 0x0000000207007388 */ /* 0x0005e40000000800 */
.L_x_7:
[----:B------:R-:W-:Y:S05]  /*0c60*/  BSYNC.RECONVERGENT B0 ;  /* 0x0000000000007941 */ /* 0x000fea0003800200 */
.L_x_6:
[----:B------:R-:W-:Y:S06]  /*0c70*/  BAR.SYNC.DEFER_BLOCKING 0x0 ;  /* 0x0000000000007b1d */ /* 0x000fec0000010000 */
[----:B0-2---:R-:W0:Y:S04]  /*0c80*/  LDS R7, [R7] ;  /* 0x0000000007077984 */ /* 0x005e280000000800 */
[----:B0-----:R-:W-:Y:S01]  /*0c90*/  STG.E desc[UR6][R4.64], R7 ;  /* 0x0000000704007986 */ /* 0x001fe2000c101906 */
[----:B------:R-:W-:Y:S05]  /*0ca0*/  EXIT ;  /* 0x000000000000794d */ /* 0x000fea0003800000 */
        .weak           $__internal_0_$__cuda_sm3x_div_rn_noftz_f32_slowpath
        .type           $__internal_0_$__cuda_sm3x_div_rn_noftz_f32_slowpath,@function
        .size           $__internal_0_$__cuda_sm3x_div_rn_noftz_f32_slowpath,(.L_x_93 - $__internal_0_$__cuda_sm3x_div_rn_noftz_f32_slowpath)
$__internal_0_$__cuda_sm3x_div_rn_noftz_f32_slowpath:
[----:B------:R-:W-:Y:S01]  /*0cb0*/  SHF.R.U32.HI R21, RZ, 0x17, R3 ;  /* 0x00000017ff157819 */ /* 0x000fe20000011603 */
[----:B------:R-:W-:Y:S01]  /*0cc0*/  BSSY.RECONVERGENT B2, `(.L_x_10) ;  /* 0x0000062000027945 */ /* 0x000fe20003800200 */
[----:B------:R-:W-:Y:S02]  /*0cd0*/  SHF.R.U32.HI R24, RZ, 0x17, R0 ;  /* 0x00000017ff187819 */ /* 0x000fe40000011600 */
[----:B------:R-:W-:Y:S02]  /*0ce0*/  LOP3.LUT R21, R21, 0xff, RZ, 0xc0, !PT ;  /* 0x000000ff15157812 */ /* 0x000fe400078ec0ff */
[----:B------:R-:W-:Y:S02]  /*0cf0*/  LOP3.LUT R24, R24, 0xff, RZ, 0xc0, !PT ;  /* 0x000000ff18187812 */ /* 0x000fe400078ec0ff */
[----:B------:R-:W-:-:S03]  /*0d00*/  IADD3 R25, PT, PT, R21, -0x1, RZ ;  /* 0xffffffff15197810 */ /* 0x000fc60007ffe0ff */
[----:B------:R-:W-:Y:S01]  /*0d10*/  VIADD R23, R24, 0xffffffff ;  /* 0xffffffff18177836 */ /* 0x000fe20000000000 */
[----:B------:R-:W-:-:S04]  /*0d20*/  ISETP.GT.U32.AND P0, PT, R25, 0xfd, PT ;  /* 0x000000fd1900780c */ /* 0x000fc80003f04070 */
[----:B------:R-:W-:-:S13]  /*0d30*/  ISETP.GT.U32.OR P0, PT, R23, 0xfd, P0 ;  /* 0x000000fd1700780c */ /* 0x000fda0000704470 */
[----:B------:R-:W-:Y:S01]  /*0d40*/  @!P0 MOV R2, RZ ;  /* 0x000000ff00028202 */ /* 0x000fe20000000f00 */
[----:B------:R-:W-:Y:S06]  /*0d50*/  @!P0 BRA `(.L_x_11) ;  /* 0x00000000005c8947 */ /* 0x000fec0003800000 */
[----:B------:R-:W-:Y:S02]  /*0d60*/  FSETP.GTU.FTZ.AND P0, PT, |R0|, +INF , PT ;  /* 0x7f8000000000780b */ /* 0x000fe40003f1c200 */
[----:B------:R-:W-:-:S04]  /*0d70*/  FSETP.GTU.FTZ.AND P1, PT, |R3|, +INF , PT ;  /* 0x7f8000000300780b */ /* 0x000fc80003f3c200 */
[----:B------:R-:W-:-:S13]  /*0d80*/  PLOP3.LUT P0, PT, P0, P1, PT, 0xf8, 0x8f ;  /* 0x00000000008f781c */ /* 0x000fda0000703f70 */
[----:B------:R-:W-:Y:S05]  /*0d90*/  @P0 BRA `(.L_x_12) ;  /* 0x00000004004c0947 */ /* 0x000fea0003800000 */
[----:B------:R-:W-:-:S13]  /*0da0*/  LOP3.LUT P0, RZ, R3, 0x7fffffff, R0, 0xc8, !PT ;  /* 0x7fffffff03ff7812 */ /* 0x000fda000780c800 */
[----:B------:R-:W-:Y:S05]  /*0db0*/  @!P0 BRA `(.L_x_13) ;  /* 0x00000004003c8947 */ /* 0x000fea0003800000 */
[C---:B------:R-:W-:Y:S02]  /*0dc0*/  FSETP.NEU.FTZ.AND P1, PT, |R0|.reuse, +INF , PT ;  /* 0x7f8000000000780b */ /* 0x040fe40003f3d200 */
[----:B------:R-:W-:Y:S02]  /*0dd0*/  FSETP.NEU.FTZ.AND P2, PT, |R3|, +INF , PT ;  /* 0x7f8000000300780b */ /* 0x000fe40003f5d200 */
[----:B------:R-:W-:-:S11]  /*0de0*/  FSETP.NEU.FTZ.AND P0, PT, |R0|, +INF , PT ;  /* 0x7f8000000000780b */ /* 0x000fd60003f1d200 */
[----:B------:R-:W-:Y:S05]  /*0df0*/  @!P2 BRA !P1, `(.L_x_13) ;  /* 0x00000004002ca947 */ /* 0x000fea0004800000 */
[----:B------:R-:W-:-:S04]  /*0e00*/  LOP3.LUT P1, RZ, R0, 0x7fffffff, RZ, 0xc0, !PT ;  /* 0x7fffffff00ff7812 */ /* 0x000fc8000782c0ff */
[----:B------:R-:W-:-:S13]  /*0e10*/  PLOP3.LUT P1, PT, P2, P1, PT, 0x2f, 0xf2 ;  /* 0x0000000000f2781c */ /* 0x000fda0001722577 */
[----:B------:R-:W-:Y:S05]  /*0e20*/  @P1 BRA `(.L_x_14) ;  /* 0x0000000400181947 */ /* 0x000fea0003800000 */
[----:B------:R-:W-:-:S04]  /*0e30*/  LOP3.LUT P1, RZ, R3, 0x7fffffff, RZ, 0xc0, !PT ;  /* 0x7fffffff03ff7812 */ /* 0x000fc8000782c0ff */
[----:B------:R-:W-:-:S13]  /*0e40*/  PLOP3.LUT P0, PT, P0, P1, PT, 0x2f, 0xf2 ;  /* 0x0000000000f2781c */ /* 0x000fda0000702577 */
[----:B------:R-:W-:Y:S05]  /*0e50*/  @P0 BRA `(.L_x_15) ;  /* 0x0000000400000947 */ /* 0x000fea0003800000 */
[----:B------:R-:W-:Y:S02]  /*0e60*/  ISETP.GE.AND P0, PT, R23, RZ, PT ;  /* 0x000000ff1700720c */ /* 0x000fe40003f06270 */
[----:B------:R-:W-:-:S11]  /*0e70*/  ISETP.GE.AND P1, PT, R25, RZ, PT ;  /* 0x000000ff1900720c */ /* 0x000fd60003f26270 */
[----:B------:R-:W-:Y:S01]  /*0e80*/  @P0 IMAD.MOV.U32 R2, RZ, RZ, RZ ;  /* 0x000000ffff020224 */ /* 0x000fe200078e00ff */
[----:B------:R-:W-:Y:S01]  /*0e90*/  @!P0 MOV R2, 0xffffffc0 ;  /* 0xffffffc000028802 */ /* 0x000fe20000000f00 */
[----:B------:R-:W-:Y:S01]  /*0ea0*/  @!P0 FFMA R0, R0, 1.84467440737095516160e+19, RZ ;  /* 0x5f80000000008823 */ /* 0x000fe200000000ff */
[----:B------:R-:W-:-:S03]  /*0eb0*/  @!P1 FFMA R3, R3, 1.84467440737095516160e+19, RZ ;  /* 0x5f80000003039823 */ /* 0x000fc600000000ff */
[----:B------:R-:W-:-:S07]  /*0ec0*/  @!P1 VIADD R2, R2, 0x40 ;  /* 0x0000004002029836 */ /* 0x000fce0000000000 */
.L_x_11:
[----:B------:R-:W-:Y:S01]  /*0ed0*/  LEA R26, R21, 0xc0800000, 0x17 ;  /* 0xc0800000151a7811 */ /* 0x000fe200078eb8ff */
[----:B------:R-:W-:Y:S01]  /*0ee0*/  VIADD R24, R24, 0xffffff81 ;  /* 0xffffff8118187836 */ /* 0x000fe20000000000 */
[----:B------:R-:W-:Y:S02]  /*0ef0*/  BSSY.RECONVERGENT B3, `(.L_x_16) ;  /* 0x0000035000037945 */ /* 0x000fe40003800200 */
[----:B------:R-:W-:Y:S01]  /*0f00*/  IADD3 R25, PT, PT, -R26, R3, RZ ;  /* 0x000000031a197210 */ /* 0x000fe20007ffe1ff */
[----:B------:R-:W-:-:S03]  /*0f10*/  IMAD R0, R24, -0x800000, R0 ;  /* 0xff80000018007824 */ /* 0x000fc600078e0200 */
[----:B------:R0:W1:Y:S01]  /*0f20*/  MUFU.RCP R26, R25 ;  /* 0x00000019001a7308 */ /* 0x0000620000001000 */
[----:B------:R-:W-:Y:S01]  /*0f30*/  FADD.FTZ R23, -R25, -RZ ;  /* 0x800000ff19177221 */ /* 0x000fe20000010100 */
[----:B0-----:R-:W-:-:S04]  /*0f40*/  IADD3 R25, PT, PT, R24, 0x7f, -R21 ;  /* 0x0000007f18197810 */ /* 0x001fc80007ffe815 */
[----:B------:R-:W-:Y:S01]  /*0f50*/  IADD3 R25, PT, PT, R25, R2, RZ ;  /* 0x0000000219197210 */ /* 0x000fe20007ffe0ff */
[----:B-1----:R-:W-:-:S04]  /*0f60*/  FFMA R3, R26, R23, 1 ;  /* 0x3f8000001a037423 */ /* 0x002fc80000000017 */
[----:B------:R-:W-:-:S04]  /*0f70*/  FFMA R3, R26, R3, R26 ;  /* 0x000000031a037223 */ /* 0x000fc8000000001a */
[----:B------:R-:W-:-:S04]  /*0f80*/  FFMA R26, R0, R3, RZ ;  /* 0x00000003001a7223 */ /* 0x000fc800000000ff */
[----:B------:R-:W-:-:S04]  /*0f90*/  FFMA R27, R23, R26, R0 ;  /* 0x0000001a171b7223 */ /* 0x000fc80000000000 */
[----:B------:R-:W-:-:S04]  /*0fa0*/  FFMA R26, R3, R27, R26 ;  /* 0x0000001b031a7223 */ /* 0x000fc8000000001a */
[----:B------:R-:W-:-:S04]  /*0fb0*/  FFMA R23, R23, R26, R0 ;  /* 0x0000001a17177223 */ /* 0x000fc80000000000 */
[----:B------:R-:W-:-:S05]  /*0fc0*/  FFMA R0, R3, R23, R26 ;  /* 0x0000001703007223 */ /* 0x000fca000000001a */
[----:B------:R-:W-:-:S04]  /*0fd0*/  SHF.R.U32.HI R21, RZ, 0x17, R0 ;  /* 0x00000017ff157819 */ /* 0x000fc80000011600 */
[----:B------:R-:W-:-:S05]  /*0fe0*/  LOP3.LUT R21, R21, 0xff, RZ, 0xc0, !PT ;  /* 0x000000ff15157812 */ /* 0x000fca00078ec0ff */
[----:B------:R-:W-:-:S05]  /*0ff0*/  IMAD.IADD R21, R21, 0x1, R25 ;  /* 0x0000000115157824 */ /* 0x000fca00078e0219 */
[----:B------:R-:W-:-:S04]  /*1000*/  IADD3 R2, PT, PT, R21, -0x1, RZ ;  /* 0xffffffff15027810 */ /* 0x000fc80007ffe0ff */
[----:B------:R-:W-:-:S13]  /*1010*/  ISETP.GE.U32.AND P0, PT, R2, 0xfe, PT ;  /* 0x000000fe0200780c */ /* 0x000fda0003f06070 */
[----:B------:R-:W-:Y:S05]  /*1020*/  @!P0 BRA `(.L_x_17) ;  /* 0x0000000000808947 */ /* 0x000fea0003800000 */
[----:B------:R-:W-:-:S13]  /*1030*/  ISETP.GT.AND P0, PT, R21, 0xfe, PT ;  /* 0x000000fe1500780c */ /* 0x000fda0003f04270 */
[----:B------:R-:W-:Y:S05]  /*1040*/  @P0 BRA `(.L_x_18) ;  /* 0x00000000006c0947 */ /* 0x000fea0003800000 */
[----:B------:R-:W-:-:S13]  /*1050*/  ISETP.GE.AND P0, PT, R21, 0x1, PT ;  /* 0x000000011500780c */ /* 0x000fda0003f06270 */
[----:B------:R-:W-:Y:S05]  /*1060*/  @P0 BRA `(.L_x_19) ;  /* 0x0000000000740947 */ /* 0x000fea0003800000 */
[----:B------:R-:W-:Y:S02]  /*1070*/  ISETP.GE.AND P0, PT, R21, -0x18, PT ;  /* 0xffffffe81500780c */ /* 0x000fe40003f06270 */
[----:B------:R-:W-:-:S11]  /*1080*/  LOP3.LUT R0, R0, 0x80000000, RZ, 0xc0, !PT ;  /* 0x8000000000007812 */ /* 0x000fd600078ec0ff */
[----:B------:R-:W-:Y:S05]  /*1090*/  @!P0 BRA `(.L_x_19) ;  /* 0x0000000000688947 */ /* 0x000fea0003800000 */
[-CC-:B------:R-:W-:Y:S01]  /*10a0*/  FFMA.RZ R2, R3, R23.reuse, R26.reuse ;  /* 0x0000001703027223 */ /* 0x180fe2000000c01a */
[C---:B------:R-:W-:Y:S02]  /*10b0*/  ISETP.NE.AND P2, PT, R21.reuse, RZ, PT ;  /* 0x000000ff1500720c */ /* 0x040fe40003f45270 */
[----:B------:R-:W-:Y:S02]  /*10c0*/  ISETP.NE.AND P1, PT, R21, RZ, PT ;  /* 0x000000ff1500720c */ /* 0x000fe40003f25270 */
[----:B------:R-:W-:Y:S01]  /*10d0*/  LOP3.LUT R24, R2, 0x7fffff, RZ, 0xc0, !PT ;  /* 0x007fffff02187812 */ /* 0x000fe200078ec0ff */
[CCC-:B------:R-:W-:Y:S01]  /*10e0*/  FFMA.RP R2, R3.reuse, R23.reuse, R26.reuse ;  /* 0x0000001703027223 */ /* 0x1c0fe2000000801a */
[----:B------:R-:W-:Y:S01]  /*10f0*/  FFMA.RM R3, R3, R23, R26 ;  /* 0x0000001703037223 */ /* 0x000fe2000000401a */
[C---:B------:R-:W-:Y:S01]  /*1100*/  VIADD R23, R21.reuse, 0x20 ;  /* 0x0000002015177836 */ /* 0x040fe20000000000 */
[----:B------:R-:W-:Y:S02]  /*1110*/  LOP3.LUT R24, R24, 0x800000, RZ, 0xfc, !PT ;  /* 0x0080000018187812 */ /* 0x000fe400078efcff */
[----:B------:R-:W-:-:S02]  /*1120*/  IADD3 R21, PT, PT, -R21, RZ, RZ ;  /* 0x000000ff15157210 */ /* 0x000fc40007ffe1ff */
[----:B------:R-:W-:Y:S02]  /*1130*/  SHF.L.U32 R23, R24, R23, RZ ;  /* 0x0000001718177219 */ /* 0x000fe400000006ff */
[----:B------:R-:W-:Y:S02]  /*1140*/  FSETP.NEU.FTZ.AND P0, PT, R2, R3, PT ;  /* 0x000000030200720b */ /* 0x000fe40003f1d000 */
[----:B------:R-:W-:Y:S02]  /*1150*/  SEL R3, R21, RZ, P2 ;  /* 0x000000ff15037207 */ /* 0x000fe40001000000 */
[----:B------:R-:W-:Y:S02]  /*1160*/  ISETP.NE.AND P1, PT, R23, RZ, P1 ;  /* 0x000000ff1700720c */ /* 0x000fe40000f25270 */
[----:B------:R-:W-:Y:S02]  /*1170*/  SHF.R.U32.HI R3, RZ, R3, R24 ;  /* 0x00000003ff037219 */ /* 0x000fe40000011618 */
[----:B------:R-:W-:-:S02]  /*1180*/  PLOP3.LUT P0, PT, P0, P1, PT, 0xf8, 0x8f ;  /* 0x00000000008f781c */ /* 0x000fc40000703f70 */
[----:B------:R-:W-:Y:S02]  /*1190*/  SHF.R.U32.HI R21, RZ, 0x1, R3 ;  /* 0x00000001ff157819 */ /* 0x000fe40000011603 */
[----:B------:R-:W-:-:S04]  /*11a0*/  SEL R2, RZ, 0x1, !P0 ;  /* 0x00000001ff027807 */ /* 0x000fc80004000000 */
[----:B------:R-:W-:-:S04]  /*11b0*/  LOP3.LUT R2, R2, 0x1, R21, 0xf8, !PT ;  /* 0x0000000102027812 */ /* 0x000fc800078ef815 */
[----:B------:R-:W-:-:S05]  /*11c0*/  LOP3.LUT R2, R2, R3, RZ, 0xc0, !PT ;  /* 0x0000000302027212 */ /* 0x000fca00078ec0ff */
[----:B------:R-:W-:-:S05]  /*11d0*/  IMAD.IADD R21, R21, 0x1, R2 ;  /* 0x0000000115157824 */ /* 0x000fca00078e0202 */
[----:B------:R-:W-:Y:S01]  /*11e0*/  LOP3.LUT R0, R21, R0, RZ, 0xfc, !PT ;  /* 0x0000000015007212 */ /* 0x000fe200078efcff */
[----:B------:R-:W-:Y:S06]  /*11f0*/  BRA `(.L_x_19) ;  /* 0x0000000000107947 */ /* 0x000fec0003800000 */
.L_x_18:
[----:B------:R-:W-:-:S04]  /*1200*/  LOP3.LUT R0, R0, 0x80000000, RZ, 0xc0, !PT ;  /* 0x8000000000007812 */ /* 0x000fc800078ec0ff */
[----:B------:R-:W-:Y:S01]  /*1210*/  LOP3.LUT R0, R0, 0x7f800000, RZ, 0xfc, !PT ;  /* 0x7f80000000007812 */ /* 0x000fe200078efcff */
[----:B------:R-:W-:Y:S06]  /*1220*/  BRA `(.L_x_19) ;  /* 0x0000000000047947 */ /* 0x000fec0003800000 */
.L_x_17:
[----:B------:R-:W-:-:S07]  /*1230*/  LEA R0, R25, R0, 0x17 ;  /* 0x0000000019007211 */ /* 0x000fce00078eb8ff */
.L_x_19:
[----:B------:R-:W-:Y:S05]  /*1240*/  BSYNC.RECONVERGENT B3 ;  /* 0x0000000000037941 */ /* 0x000fea0003800200 */
.L_x_16:
[----:B------:R-:W-:Y:S05]  /*1250*/  BRA `(.L_x_20) ;  /* 0x0000000000207947 */ /* 0x000fea0003800000 */
.L_x_15:
[----:B------:R-:W-:-:S04]  /*1260*/  LOP3.LUT R0, R3, 0x80000000, R0, 0x48, !PT ;  /* 0x8000000003007812 */ /* 0x000fc800078e4800 */
[----:B------:R-:W-:Y:S01]  /*1270*/  LOP3.LUT R0, R0, 0x7f800000, RZ, 0xfc, !PT ;  /* 0x7f80000000007812 */ /* 0x000fe200078efcff */
[----:B------:R-:W-:Y:S06]  /*1280*/  BRA `(.L_x_20) ;  /* 0x0000000000147947 */ /* 0x000fec0003800000 */
.L_x_14:
[----:B------:R-:W-:Y:S01]  /*1290*/  LOP3.LUT R0, R3, 0x80000000, R0, 0x48, !PT ;  /* 0x8000000003007812 */ /* 0x000fe200078e4800 */
[----:B------:R-:W-:Y:S06]  /*12a0*/  BRA `(.L_x_20) ;  /* 0x00000000000c7947 */ /* 0x000fec0003800000 */
.L_x_13:
[----:B------:R-:W0:Y:S01]  /*12b0*/  MUFU.RSQ R0, -QNAN ;  /* 0xffc0000000007908 */ /* 0x000e220000001400 */
[----:B------:R-:W-:Y:S05]  /*12c0*/  BRA `(.L_x_20) ;  /* 0x0000000000047947 */ /* 0x000fea0003800000 */
.L_x_12:
[----:B------:R-:W-:-:S07]  /*12d0*/  FADD.FTZ R0, R0, R3 ;  /* 0x0000000300007221 */ /* 0x000fce0000010000 */
.L_x_20:
[----:B------:R-:W-:Y:S05]  /*12e0*/  BSYNC.RECONVERGENT B2 ;  /* 0x0000000000027941 */ /* 0x000fea0003800200 */
.L_x_10:
[----:B------:R-:W-:Y:S02]  /*12f0*/  HFMA2 R3, -RZ, RZ, 0, 0 ;  /* 0x00000000ff037431 */ /* 0x000fe400000001ff */
[----:B------:R-:W-:-:S04]  /*1300*/  IMAD.MOV.U32 R2, RZ, RZ, R22 ;  /* 0x000000ffff027224 */ /* 0x000fc800078e0016 */
[----:B0-----:R-:W-:Y:S05]  /*1310*/  RET.REL.NODEC R2 `(_Z9pcr_sym_kPfS_S_S_i) ;  /* 0xffffffec02387950 */ /* 0x001fea0003c3ffff */
.L_x_21:
[----:B------:R-:W-:-:S00]  /*1320*/  BRA `(.L_x_21) ;  /* 0xfffffffc00fc7947 */ /* 0x000fc0000383ffff */
[----:B------:R-:W-:-:S00]  /*1330*/  NOP ;  /* 0x0000000000007918 */ /* 0x000fc00000000000 */
        /* <DEDUP_REMOVED lines=12> */
.L_x_93:


//--------------------- .text._Z10thom_sym_kPfS_S_i --------------------------
	.section	.text._Z10thom_sym_kPfS_S_i,"ax",@progbits
	.align	128
        .global         _Z10thom_sym_kPfS_S_i
        .type           _Z10thom_sym_kPfS_S_i,@function
        .size           _Z10thom_sym_kPfS_S_i,(.L_x_94 - _Z10thom_sym_kPfS_S_i)
        .other          _Z10thom_sym_kPfS_S_i,@"STO_CUDA_ENTRY STV_DEFAULT"
_Z10thom_sym_kPfS_S_i:
.text._Z10thom_sym_kPfS_S_i:
[----:B------:R-:W-:Y:S01]  /*0000*/  LDC R1, c[0x0][0x37c] ;  /* 0x0000df00ff017b82 */ /* 0x000fe20000000800 */
[----:B------:R-:W0:Y:S07]  /*0010*/  S2R R4, SR_TID.X ;  /* 0x0000000000047919 */ /* 0x000e2e0000002100 */
[----:B------:R-:W0:Y:S01]  /*0020*/  S2UR UR4, SR_CTAID.X ;  /* 0x00000000000479c3 */ /* 0x000e220000002500 */
[----:B------:R-:W1:Y:S01]  /*0030*/  LDCU UR5, c[0x0][0x398] ;  /* 0x00007300ff0577ac */ /* 0x000e620008000800 */
[----:B------:R-:W2:Y:S06]  /*0040*/  LDCU.64 UR8, c[0x0][0x358] ;  /* 0x00006b00ff0877ac */ /* 0x000eac0008000a00 */
[----:B------:R-:W0:Y:S08]  /*0050*/  LDC R3, c[0x0][0x360] ;  /* 0x0000d800ff037b82 */ /* 0x000e300000000800 */
[----:B------:R-:W3:Y:S08]  /*0060*/  LDC.64 R16, c[0x0][0x388] ;  /* 0x0000e200ff107b82 */ /* 0x000ef00000000a00 */
[----:B------:R-:W4:Y:S01]  /*0070*/  LDC.64 R14, c[0x0][0x380] ;  /* 0x0000e000ff0e7b82 */ /* 0x000f220000000a00 */
[----:B0-----:R-:W-:-:S04]  /*0080*/  IMAD R4, R3, UR4, R4 ;  /* 0x0000000403047c24 */ /* 0x001fc8000f8e0204 */
[----:B-1----:R-:W-:-:S04]  /*0090*/  IMAD R4, R4, UR5, RZ ;  /* 0x0000000504047c24 */ /* 0x002fc8000f8e02ff */
[----:B---3--:R-:W-:-:S05]  /*00a0*/  IMAD.WIDE R16, R4, 0x4, R16 ;  /* 0x0000000404107825 */ /* 0x008fca00078e0210 */
[----:B--2---:R-:W2:Y:S01]  /*00b0*/  LDG.E R5, desc[UR8][R16.64] ;  /* 0x0000000810057981 */ /* 0x004ea2000c1e1900 */
[----:B----4-:R-:W-:-:S05]  /*00c0*/  IMAD.WIDE R14, R4, 0x4, R14 ;  /* 0x00000004040e7825 */ /* 0x010fca00078e020e */
[----:B------:R-:W3:Y:S01]  /*00d0*/  LDG.E R3, desc[UR8][R14.64+0x4] ;  /* 0x000004080e037981 */ /* 0x000ee2000c1e1900 */
[----:B------:R-:W0:Y:S01]  /*00e0*/  LDCU UR5, c[0x0][0x398] ;  /* 0x00007300ff0577ac */ /* 0x000e220008000800 */
[----:B------:R-:W-:Y:S01]  /*00f0*/  BSSY.RECONVERGENT B2, `(.L_x_22) ;  /* 0x000000d000027945 */ /* 0x000fe20003800200 */
[----:B--2---:R-:W1:Y:S08]  /*0100*/  MUFU.RCP R0, R5 ;  /* 0x0000000500007308 */ /* 0x004e700000001000 */
[----:B---3--:R-:W2:Y:S01]  /*0110*/  FCHK P0, R3, R5 ;  /* 0x0000000503007302 */ /* 0x008ea20000000000 */
[----:B-1----:R-:W-:-:S04]  /*0120*/  FFMA R7, -R5, R0, 1 ;  /* 0x3f80000005077423 */ /* 0x002fc80000000100 */
[----:B------:R-:W-:-:S04]  /*0130*/  FFMA R0, R0, R7, R0 ;  /* 0x0000000700007223 */ /* 0x000fc80000000000 */
[----:B------:R-:W-:-:S04]  /*0140*/  FFMA R7, R3, R0, RZ ;  /* 0x0000000003077223 */ /* 0x000fc800000000ff */
[----:B------:R-:W-:-:S04]  /*0150*/  FFMA R2, -R5, R7, R3 ;  /* 0x0000000705027223 */ /* 0x000fc80000000103 */
[----:B------:R-:W-:Y:S01]  /*0160*/  FFMA R7, R0, R2, R7 ;  /* 0x0000000200077223 */ /* 0x000fe20000000007 */
[----:B0-2---:R-:W-:Y:S06]  /*0170*/  @!P0 BRA `(.L_x_23) ;  /* 0x0000000000108947 */ /* 0x005fec0003800000 */
[----:B------:R-:W-:Y:S02]  /*0180*/  MOV R0, R5 ;  /* 0x0000000500007202 */ /* 0x000fe40000000f00 */
[----:B------:R-:W-:-:S07]  /*0190*/  MOV R2, 0x1b0 ;  /* 0x000001b000027802 */ /* 0x000fce0000000f00 */
[----:B------:R-:W-:Y:S05]  /*01a0*/  CALL.REL.NOINC `($__internal_1_$__cuda_sm3x_div_rn_noftz_f32_slowpath) ;  /* 0x0000001c00f47944 */ /* 0x000fea0003c00000 */
[----:B------:R-:W-:-:S07]  /*01b0*/  MOV R7, R0 ;  /* 0x0000000000077202 */ /* 0x000fce0000000f00 */
.L_x_23:
[----:B------:R-:W-:Y:S05]  /*01c0*/  BSYNC.RECONVERGENT B2 ;  /* 0x0000000000027941 */ /* 0x000fea0003800200 */
.L_x_22:
[----:B------:R-:W0:Y:S08]  /*01d0*/  LDC.64 R12, c[0x4][RZ] ;  /* 0x01000000ff0c7b82 */ /* 0x000e300000000a00 */
[----:B------:R-:W1:Y:S01]  /*01e0*/  LDC.64 R10, c[0x0][0x390] ;  /* 0x0000e400ff0a7b82 */ /* 0x000e620000000a00 */
[----:B0-----:R-:W-:-:S05]  /*01f0*/  IMAD.WIDE R12, R4, 0x4, R12 ;  /* 0x00000004040c7825 */ /* 0x001fca00078e020c */
[----:B------:R0:W-:Y:S01]  /*0200*/  STG.E desc[UR8][R12.64+0x4], R7 ;  /* 0x000004070c007986 */ /* 0x0001e2000c101908 */
[----:B-1----:R-:W-:-:S05]  /*0210*/  IMAD.WIDE R10, R4, 0x4, R10 ;  /* 0x00000004040a7825 */ /* 0x002fca00078e020a */
[----:B------:R-:W2:Y:S01]  /*0220*/  LDG.E R3, desc[UR8][R10.64] ;  /* 0x000000080a037981 */ /* 0x000ea2000c1e1900 */
[----:B------:R-:W1:Y:S01]  /*0230*/  MUFU.RCP R0, R5 ;  /* 0x0000000500007308 */ /* 0x000e620000001000 */
[----:B------:R-:W-:Y:S01]  /*0240*/  BSSY.RECONVERGENT B2, `(.L_x_24) ;  /* 0x000000b000027945 */ /* 0x000fe20003800200 */
[----:B-1----:R-:W-:-:S04]  /*0250*/  FFMA R9, -R5, R0, 1 ;  /* 0x3f80000005097423 */ /* 0x002fc80000000100 */
[----:B------:R-:W-:Y:S02]  /*0260*/  FFMA R0, R0, R9, R0 ;  /* 0x0000000900007223 */ /* 0x000fe40000000000 */
[----:B--2---:R-:W1:Y:S02]  /*0270*/  FCHK P0, R3, R5 ;  /* 0x0000000503007302 */ /* 0x004e640000000000 */
[----:B------:R-:W-:-:S04]  /*0280*/  FFMA R2, R0, R3, RZ ;  /* 0x0000000300027223 */ /* 0x000fc800000000ff */
[----:B------:R-:W-:-:S04]  /*0290*/  FFMA R9, -R5, R2, R3 ;  /* 0x0000000205097223 */ /* 0x000fc80000000103 */
[----:B------:R-:W-:Y:S01]  /*02a0*/  FFMA R0, R0, R9, R2 ;  /* 0x0000000900007223 */ /* 0x000fe20000000002 */
[----:B01----:R-:W-:Y:S06]  /*02b0*/  @!P0 BRA `(.L_x_25) ;  /* 0x00000000000c8947 */ /* 0x003fec0003800000 */
[----:B------:R-:W-:Y:S02]  /*02c0*/  MOV R0, R5 ;  /* 0x0000000500007202 */ /* 0x000fe40000000f00 */
[----:B------:R-:W-:-:S07]  /*02d0*/  MOV R2, 0x2f0 ;  /* 0x000002f000027802 */ /* 0x000fce0000000f00 */
[----:B------:R-:W-:Y:S05]  /*02e0*/  CALL.REL.NOINC `($__internal_1_$__cuda_sm3x_div_rn_noftz_f32_slowpath) ;  /* 0x0000001c00a47944 */ /* 0x000fea0003c00000 */
.L_x_25:
[----:B------:R-:W-:Y:S05]  /*02f0*/  BSYNC.RECONVERGENT B2 ;  /* 0x0000000000027941 */ /* 0x000fea0003800200 */
.L_x_24:
[----:B------:R-:W0:Y:S01]  /*0300*/  LDCU UR4, c[0x0][0x398] ;  /* 0x00007300ff0477ac */ /* 0x000e220008000800 */
[----:B------:R1:W-:Y:S01]  /*0310*/  STG.E desc[UR8][R10.64], R0 ;  /* 0x000000000a007986 */ /* 0x0003e2000c101908 */
[----:B0-----:R-:W-:-:S09]  /*0320*/  UISETP.GE.AND UP0, UPT, UR4, 0x3, UPT ;  /* 0x000000030400788c */ /* 0x001fd2000bf06270 */
[----:B-1----:R-:W-:Y:S05]  /*0330*/  BRA.U !UP0, `(.L_x_26) ;  /* 0x0000001508387547 */ /* 0x002fea000b800000 */
[----:B------:R-:W-:Y:S01]  /*0340*/  UIADD3 UR6, UPT, UPT, UR4, -0x3, URZ ;  /* 0xfffffffd04067890 */ /* 0x000fe2000fffe0ff */
[----:B------:R-:W-:-:S03]  /*0350*/  HFMA2 R19, -RZ, RZ, 0, 5.9604644775390625e-08 ;  /* 0x00000001ff137431 */ /* 0x000fc600000001ff */
[----:B------:R-:W-:-:S09]  /*0360*/  UISETP.GE.U32.AND UP0, UPT, UR6, 0x3, UPT ;  /* 0x000000030600788c */ /* 0x000fd2000bf06070 */
[----:B------:R-:W-:Y:S05]  /*0370*/  BRA.U !UP0, `(.L_x_27) ;  /* 0x0000000908d87547 */ /* 0x000fea000b800000 */
[----:B------:R-:W-:Y:S01]  /*0380*/  UIADD3 UR4, UPT, UPT, UR4, -0x2, URZ ;  /* 0xfffffffe04047890 */ /* 0x000fe2000fffe0ff */
[----:B------:R-:W-:Y:S01]  /*0390*/  IADD3 R5, PT, PT, R4, 0x1, RZ ;  /* 0x0000000104057810 */ /* 0x000fe20007ffe0ff */
[----:B------:R-:W0:Y:S01]  /*03a0*/  LDCU.64 UR10, c[0x4][URZ] ;  /* 0x01000000ff0a77ac */ /* 0x000e220008000a00 */
[----:B------:R-:W-:Y:S01]  /*03b0*/  MOV R6, RZ ;  /* 0x000000ff00067202 */ /* 0x000fe20000000f00 */
[----:B------:R-:W-:Y:S01]  /*03c0*/  ULOP3.LUT UR4, UR4, 0xfffffffc, URZ, 0xc0, !UPT ;  /* 0xfffffffc04047892 */ /* 0x000fe2000f8ec0ff */
[----:B------:R-:W1:Y:S03]  /*03d0*/  LDCU.64 UR6, c[0x0][0x380] ;  /* 0x00007000ff0677ac */ /* 0x000e660008000a00 */
[----:B------:R-:W-:-:S12]  /*03e0*/  UIADD3 UR4, UPT, UPT, -UR4, URZ, URZ ;  /* 0x000000ff04047290 */ /* 0x000fd8000fffe1ff */
.L_x_44:
[----:B------:R-:W-:-:S05]  /*03f0*/  IADD3 R27, PT, PT, R6, 0x1, RZ ;  /* 0x00000001061b7810 */ /* 0x000fca0007ffe0ff */
[----:B------:R-:W-:-:S04]  /*0400*/  IMAD.WIDE R18, R27, 0x4, R16 ;  /* 0x000000041b127825 */ /* 0x000fc800078e0210 */
[C---:B------:R-:W-:Y:S01]  /*0410*/  IMAD.WIDE R20, R27.reuse, 0x4, R14 ;  /* 0x000000041b147825 */ /* 0x040fe200078e020e */
[----:B--2---:R-:W2:Y:S03]  /*0420*/  LDG.E R7, desc[UR8][R18.64] ;  /* 0x0000000812077981 */ /* 0x004ea6000c1e1900 */
[----:B------:R-:W-:Y:S01]  /*0430*/  IMAD.WIDE R22, R27, 0x4, R12 ;  /* 0x000000041b167825 */ /* 0x000fe200078e020c */
[----:B------:R-:W2:Y:S04]  /*0440*/  LDG.E R0, desc[UR8][R20.64] ;  /* 0x0000000814007981 */ /* 0x000ea8000c1e1900 */
[----:B------:R-:W2:Y:S04]  /*0450*/  LDG.E R8, desc[UR8][R22.64] ;  /* 0x0000000816087981 */ /* 0x000ea8000c1e1900 */
[----:B------:R-:W3:Y:S01]  /*0460*/  LDG.E R3, desc[UR8][R20.64+0x4] ;  /* 0x0000040814037981 */ /* 0x000ee2000c1e1900 */
[----:B------:R-:W-:Y:S01]  /*0470*/  UIADD3 UR4, UPT, UPT, UR4, 0x4, URZ ;  /* 0x0000000404047890 */ /* 0x000fe2000fffe0ff */
[----:B------:R-:W-:Y:S03]  /*0480*/  BSSY.RECONVERGENT B2, `(.L_x_28) ;  /* 0x000000f000027945 */ /* 0x000fe60003800200 */
[----:B------:R-:W-:Y:S01]  /*0490*/  UISETP.NE.AND UP0, UPT, UR4, URZ, UPT ;  /* 0x000000ff0400728c */ /* 0x000fe2000bf05270 */
[----:B------:R-:W-:Y:S01]  /*04a0*/  SHF.R.S32.HI R26, RZ, 0x1f, R27 ;  /* 0x0000001fff1a7819 */ /* 0x000fe2000001141b */
[----:B--2---:R-:W-:-:S04]  /*04b0*/  FFMA R24, -R0, R8, R7 ;  /* 0x0000000800187223 */ /* 0x004fc80000000107 */
[----:B------:R-:W2:Y:S08]  /*04c0*/  MUFU.RCP R0, R24 ;  /* 0x0000001800007308 */ /* 0x000eb00000001000 */
[----:B---3--:R-:W3:Y:S01]  /*04d0*/  FCHK P0, R3, R24 ;  /* 0x0000001803007302 */ /* 0x008ee20000000000 */
[----:B--2---:R-:W-:-:S04]  /*04e0*/  FFMA R7, -R24, R0, 1 ;  /* 0x3f80000018077423 */ /* 0x004fc80000000100 */
[----:B------:R-:W-:-:S04]  /*04f0*/  FFMA R0, R0, R7, R0 ;  /* 0x0000000700007223 */ /* 0x000fc80000000000 */
[----:B------:R-:W-:-:S04]  /*0500*/  FFMA R7, R3, R0, RZ ;  /* 0x0000000003077223 */ /* 0x000fc800000000ff */
[----:B------:R-:W-:-:S04]  /*0510*/  FFMA R2, -R24, R7, R3 ;  /* 0x0000000718027223 */ /* 0x000fc80000000103 */
[----:B------:R-:W-:Y:S01]  /*0520*/  FFMA R0, R0, R2, R7 ;  /* 0x0000000200007223 */ /* 0x000fe20000000007 */
[----:B---3--:R-:W-:Y:S06]  /*0530*/  @!P0 BRA `(.L_x_29) ;  /* 0x00000000000c8947 */ /* 0x008fec0003800000 */
[----:B------:R-:W-:Y:S02]  /*0540*/  MOV R0, R24 ;  /* 0x0000001800007202 */ /* 0x000fe40000000f00 */
[----:B------:R-:W-:-:S07]  /*0550*/  MOV R2, 0x570 ;  /* 0x0000057000027802 */ /* 0x000fce0000000f00 */
[----:B01----:R-:W-:Y:S05]  /*0560*/  CALL.REL.NOINC `($__internal_1_$__cuda_sm3x_div_rn_noftz_f32_slowpath) ;  /* 0x0000001c00047944 */ /* 0x003fea0003c00000 */
.L_x_29:
[----:B01----:R-:W-:Y:S05]  /*0570*/  BSYNC.RECONVERGENT B2 ;  /* 0x0000000000027941 */ /* 0x003fea0003800200 */
.L_x_28:
[----:B------:R0:W-:Y:S04]  /*0580*/  STG.E desc[UR8][R22.64+0x4], R0 ;  /* 0x0000040016007986 */ /* 0x0001e8000c101908 */
[----:B------:R-:W2:Y:S04]  /*0590*/  LDG.E R2, desc[UR8][R20.64] ;  /* 0x0000000814027981 */ /* 0x000ea8000c1e1900 */
[----:B------:R-:W2:Y:S01]  /*05a0*/  LDG.E R9, desc[UR8][R18.64] ;  /* 0x0000000812097981 */ /* 0x000ea2000c1e1900 */
[----:B------:R-:W-:-:S05]  /*05b0*/  IMAD.WIDE R24, R27, 0x4, R10 ;  /* 0x000000041b187825 */ /* 0x000fca00078e020a */
[----:B------:R-:W3:Y:S04]  /*05c0*/  LDG.E R3, desc[UR8][R24.64] ;  /* 0x0000000818037981 */ /* 0x000ee8000c1e1900 */
[----:B------:R-:W3:Y:S01]  /*05d0*/  LDG.E R7, desc[UR8][R24.64+-0x4] ;  /* 0xfffffc0818077981 */ /* 0x000ee2000c1e1900 */
[----:B------:R-:W-:Y:S01]  /*05e0*/  BSSY.RECONVERGENT B2, `(.L_x_30) ;  /* 0x000000e000027945 */ /* 0x000fe20003800200 */
[----:B--2---:R-:W-:-:S04]  /*05f0*/  FFMA R28, R8, -R2, R9 ;  /* 0x80000002081c7223 */ /* 0x004fc80000000009 */
[----:B------:R-:W1:Y:S01]  /*0600*/  MUFU.RCP R8, R28 ;  /* 0x0000001c00087308 */ /* 0x000e620000001000 */
[----:B---3--:R-:W-:-:S07]  /*0610*/  FFMA R3, -R2, R7, R3 ;  /* 0x0000000702037223 */ /* 0x008fce0000000103 */
[----:B------:R-:W2:Y:S01]  /*0620*/  FCHK P0, R3, R28 ;  /* 0x0000001c03007302 */ /* 0x000ea20000000000 */
[----:B-1----:R-:W-:-:S04]  /*0630*/  FFMA R9, -R28, R8, 1 ;  /* 0x3f8000001c097423 */ /* 0x002fc80000000108 */
[----:B------:R-:W-:-:S04]  /*0640*/  FFMA R8, R8, R9, R8 ;  /* 0x0000000908087223 */ /* 0x000fc80000000008 */
[----:B------:R-:W-:-:S04]  /*0650*/  FFMA R7, R3, R8, RZ ;  /* 0x0000000803077223 */ /* 0x000fc800000000ff */
[----:B0-----:R-:W-:-:S04]  /*0660*/  FFMA R0, -R28, R7, R3 ;  /* 0x000000071c007223 */ /* 0x001fc80000000103 */
[----:B------:R-:W-:Y:S01]  /*0670*/  FFMA R0, R8, R0, R7 ;  /* 0x0000000008007223 */ /* 0x000fe20000000007 */
[----:B--2---:R-:W-:Y:S06]  /*0680*/  @!P0 BRA `(.L_x_31) ;  /* 0x00000000000c8947 */ /* 0x004fec0003800000 */
[----:B------:R-:W-:Y:S02]  /*0690*/  MOV R0, R28 ;  /* 0x0000001c00007202 */ /* 0x000fe40000000f00 */
[----:B------:R-:W-:-:S07]  /*06a0*/  MOV R2, 0x6c0 ;  /* 0x000006c000027802 */ /* 0x000fce0000000f00 */
[----:B------:R-:W-:Y:S05]  /*06b0*/  CALL.REL.NOINC `($__internal_1_$__cuda_sm3x_div_rn_noftz_f32_slowpath) ;  /* 0x0000001800b07944 */ /* 0x000fea0003c00000 */
.L_x_31:
[----:B------:R-:W-:Y:S05]  /*06c0*/  BSYNC.RECONVERGENT B2 ;  /* 0x0000000000027941 */ /* 0x000fea0003800200 */
.L_x_30:
[----:B------:R0:W-:Y:S01]  /*06d0*/  STG.E desc[UR8][R24.64], R0 ;  /* 0x0000000018007986 */ /* 0x0001e2000c101908 */
[----:B------:R-:W-:-:S03]  /*06e0*/  IADD3 R3, P0, PT, R5, R27, RZ ;  /* 0x0000001b05037210 */ /* 0x000fc60007f1e0ff */
[----:B------:R-:W2:Y:S04]  /*06f0*/  LDG.E R7, desc[UR8][R18.64+0x4] ;  /* 0x0000040812077981 */ /* 0x000ea8000c1e1900 */
[----:B------:R-:W2:Y:S04]  /*0700*/  LDG.E R2, desc[UR8][R20.64+0x4] ;  /* 0x0000040814027981 */ /* 0x000ea8000c1e1900 */
[----:B------:R-:W2:Y:S01]  /*0710*/  LDG.E R8, desc[UR8][R22.64+0x4] ;  /* 0x0000040816087981 */ /* 0x000ea2000c1e1900 */
[----:B------:R-:W-:Y:S02]  /*0720*/  LEA.HI.X.SX32 R26, R5, R26, 0x1, P0 ;  /* 0x0000001a051a7211 */ /* 0x000fe400000f0eff */
[----:B------:R-:W-:-:S02]  /*0730*/  SHF.L.U32 R27, R3, 0x2, RZ ;  /* 0x00000002031b7819 */ /* 0x000fc400000006ff */
[----:B------:R-:W-:Y:S02]  /*0740*/  SHF.L.U64.HI R26, R3, 0x2, R26 ;  /* 0x00000002031a7819 */ /* 0x000fe4000001021a */
[----:B------:R-:W-:-:S04]  /*0750*/  IADD3 R32, P0, PT, R27, UR6, RZ ;  /* 0x000000061b207c10 */ /* 0x000fc8000ff1e0ff */
[----:B------:R-:W-:-:S05]  /*0760*/  IADD3.X R33, PT, PT, R26, UR7, RZ, P0, !PT ;  /* 0x000000071a217c10 */ /* 0x000fca00087fe4ff */
[----:B------:R-:W3:Y:S01]  /*0770*/  LDG.E R3, desc[UR8][R32.64+0x4] ;  /* 0x0000040820037981 */ /* 0x000ee2000c1e1900 */
[----:B------:R-:W-:Y:S01]  /*0780*/  BSSY.RECONVERGENT B2, `(.L_x_32) ;  /* 0x000000d000027945 */ /* 0x000fe20003800200 */
[----:B--2---:R-:W-:-:S04]  /*0790*/  FFMA R28, -R2, R8, R7 ;  /* 0x00000008021c7223 */ /* 0x004fc80000000107 */
[----:B0-----:R-:W0:Y:S08]  /*07a0*/  MUFU.RCP R0, R28 ;  /* 0x0000001c00007308 */ /* 0x001e300000001000 */
[----:B---3--:R-:W1:Y:S01]  /*07b0*/  FCHK P0, R3, R28 ;  /* 0x0000001c03007302 */ /* 0x008e620000000000 */
[----:B0-----:R-:W-:-:S04]  /*07c0*/  FFMA R7, -R28, R0, 1 ;  /* 0x3f8000001c077423 */ /* 0x001fc80000000100 */
[----:B------:R-:W-:-:S04]  /*07d0*/  FFMA R0, R0, R7, R0 ;  /* 0x0000000700007223 */ /* 0x000fc80000000000 */
[----:B------:R-:W-:-:S04]  /*07e0*/  FFMA R7, R3, R0, RZ ;  /* 0x0000000003077223 */ /* 0x000fc800000000ff */
[----:B------:R-:W-:-:S04]  /*07f0*/  FFMA R2, -R28, R7, R3 ;  /* 0x000000071c027223 */ /* 0x000fc80000000103 */
[----:B------:R-:W-:Y:S01]  /*0800*/  FFMA R0, R0, R2, R7 ;  /* 0x0000000200007223 */ /* 0x000fe20000000007 */
[----:B-1----:R-:W-:Y:S06]  /*0810*/  @!P0 BRA `(.L_x_33) ;  /* 0x00000000000c8947 */ /* 0x002fec0003800000 */
[----:B------:R-:W-:Y:S02]  /*0820*/  MOV R0, R28 ;  /* 0x0000001c00007202 */ /* 0x000fe40000000f00 */
[----:B------:R-:W-:-:S07]  /*0830*/  MOV R2, 0x850 ;  /* 0x0000085000027802 */ /* 0x000fce0000000f00 */
[----:B------:R-:W-:Y:S05]  /*0840*/  CALL.REL.NOINC `($__internal_1_$__cuda_sm3x_div_rn_noftz_f32_slowpath) ;  /* 0x00000018004c7944 */ /* 0x000fea0003c00000 */
.L_x_33:
[----:B------:R-:W-:Y:S05]  /*0850*/  BSYNC.RECONVERGENT B2 ;  /* 0x0000000000027941 */ /* 0x000fea0003800200 */
.L_x_32:
[----:B------:R-:W-:-:S04]  /*0860*/  IADD3 R34, P0, PT, R27, UR10, RZ ;  /* 0x0000000a1b227c10 */ /* 0x000fc8000ff1e0ff */
[----:B------:R-:W-:-:S05]  /*0870*/  IADD3.X R35, PT, PT, R26, UR11, RZ, P0, !PT ;  /* 0x0000000b1a237c10 */ /* 0x000fca00087fe4ff */
[----:B------:R0:W-:Y:S04]  /*0880*/  STG.E desc[UR8][R34.64+0x4], R0 ;  /* 0x0000040022007986 */ /* 0x0001e8000c101908 */
[----:B------:R-:W2:Y:S04]  /*0890*/  LDG.E R2, desc[UR8][R20.64+0x4] ;  /* 0x0000040814027981 */ /* 0x000ea8000c1e1900 */
[----:B------:R-:W2:Y:S04]  /*08a0*/  LDG.E R9, desc[UR8][R18.64+0x4] ;  /* 0x0000040812097981 */ /* 0x000ea8000c1e1900 */
        /* <DEDUP_REMOVED lines=16> */
.L_x_35:
[----:B------:R-:W-:Y:S05]  /*09b0*/  BSYNC.RECONVERGENT B2 ;  /* 0x0000000000027941 */ /* 0x000fea0003800200 */
.L_x_34:
[----:B------:R0:W-:Y:S04]  /*09c0*/  STG.E desc[UR8][R24.64+0x4], R0 ;  /* 0x0000040018007986 */ /* 0x0001e8000c101908 */
[----:B------:R-:W2:Y:S04]  /*09d0*/  LDG.E R7, desc[UR8][R18.64+0x8] ;  /* 0x0000080812077981 */ /* 0x000ea8000c1e1900 */
[----:B------:R-:W2:Y:S04]  /*09e0*/  LDG.E R2, desc[UR8][R20.64+0x8] ;  /* 0x0000080814027981 */ /* 0x000ea8000c1e1900 */
[----:B------:R-:W2:Y:S04]  /*09f0*/  LDG.E R8, desc[UR8][R22.64+0x8] ;  /* 0x0000080816087981 */ /* 0x000ea8000c1e1900 */
[----:B------:R-:W3:Y:S01]  /*0a00*/  LDG.E R3, desc[UR8][R32.64+0x8] ;  /* 0x0000080820037981 */ /* 0x000ee2000c1e1900 */
[----:B------:R-:W-:Y:S01]  /*0a10*/  BSSY.RECONVERGENT B2, `(.L_x_36) ;  /* 0x000000d000027945 */ /* 0x000fe20003800200 */
[----:B--2---:R-:W-:-:S04]  /*0a20*/  FFMA R26, -R2, R8, R7 ;  /* 0x00000008021a7223 */ /* 0x004fc80000000107 */
[----:B------:R-:W1:Y:S08]  /*0a30*/  MUFU.RCP R2, R26 ;  /* 0x0000001a00027308 */ /* 0x000e700000001000 */
[----:B---3--:R-:W2:Y:S01]  /*0a40*/  FCHK P0, R3, R26 ;  /* 0x0000001a03007302 */ /* 0x008ea20000000000 */
        /* <DEDUP_REMOVED lines=9> */
.L_x_37:
[----:B------:R-:W-:Y:S05]  /*0ae0*/  BSYNC.RECONVERGENT B2 ;  /* 0x0000000000027941 */ /* 0x000fea0003800200 */
.L_x_36:
        /* <DEDUP_REMOVED lines=19> */
.L_x_39:
[----:B------:R-:W-:Y:S05]  /*0c20*/  BSYNC.RECONVERGENT B2 ;  /* 0x0000000000027941 */ /* 0x000fea0003800200 */
.L_x_38:
        /* <DEDUP_REMOVED lines=18> */
.L_x_41:
[----:B------:R-:W-:Y:S05]  /*0d50*/  BSYNC.RECONVERGENT B2 ;  /* 0x0000000000027941 */ /* 0x000fea0003800200 */
.L_x_40:
        /* <DEDUP_REMOVED lines=19> */
.L_x_43:
[----:B------:R-:W-:Y:S05]  /*0e90*/  BSYNC.RECONVERGENT B2 ;  /* 0x0000000000027941 */ /* 0x000fea0003800200 */
.L_x_42:
[----:B------:R2:W-:Y:S01]  /*0ea0*/  STG.E desc[UR8][R24.64+0xc], R0 ;  /* 0x00000c0018007986 */ /* 0x0005e2000c101908 */
[----:B------:R-:W-:Y:S01]  /*0eb0*/  IADD3 R6, PT, PT, R6, 0x4, RZ ;  /* 0x0000000406067810 */ /* 0x000fe20007ffe0ff */
[----:B------:R-:W-:Y:S06]  /*0ec0*/  BRA.U UP0, `(.L_x_44) ;  /* 0xfffffff500487547 */ /* 0x000fec000b83ffff */
[----:B------:R-:W-:-:S07]  /*0ed0*/  IADD3 R19, PT, PT, R6, 0x1, RZ ;  /* 0x0000000106137810 */ /* 0x000fce0007ffe0ff */
.L_x_27:
[----:B------:R-:W0:Y:S02]  /*0ee0*/  LDCU UR4, c[0x0][0x398] ;  /* 0x00007300ff0477ac */ /* 0x000e240008000800 */
[----:B0-----:R-:W-:-:S04]  /*0ef0*/  UIADD3 UR4, UPT, UPT, UR4, -0x2, URZ ;  /* 0xfffffffe04047890 */ /* 0x001fc8000fffe0ff */
[----:B------:R-:W-:-:S09]  /*0f00*/  ULOP3.LUT UP0, UR4, UR4, 0x3, URZ, 0xc0, !UPT ;  /* 0x0000000304047892 */ /* 0x000fd2000f80c0ff */
[----:B------:R-:W-:Y:S05]  /*0f10*/  BRA.U !UP0, `(.L_x_26) ;  /* 0x0000000908407547 */ /* 0x000fea000b800000 */
[----:B------:R-:W-:-:S09]  /*0f20*/  UISETP.NE.AND UP0, UPT, UR4, 0x1, UPT ;  /* 0x000000010400788c */ /* 0x000fd2000bf05270 */
[----:B------:R-:W-:Y:S05]  /*0f30*/  BRA.U !UP0, `(.L_x_45) ;  /* 0x00000005087c7547 */ /* 0x000fea000b800000 */
[----:B------:R-:W-:-:S04]  /*0f40*/  IMAD.WIDE R22, R19, 0x4, R16 ;  /* 0x0000000413167825 */ /* 0x000fc800078e0210 */
[C---:B--2---:R-:W-:Y:S01]  /*0f50*/  IMAD.WIDE R24, R19.reuse, 0x4, R14 ;  /* 0x0000000413187825 */ /* 0x044fe200078e020e */
[----:B------:R-:W2:Y:S03]  /*0f60*/  LDG.E R0, desc[UR8][R22.64] ;  /* 0x0000000816007981 */ /* 0x000ea6000c1e1900 */
[----:B------:R-:W-:Y:S01]  /*0f70*/  IMAD.WIDE R26, R19, 0x4, R12 ;  /* 0x00000004131a7825 */ /* 0x000fe200078e020c */
[----:B------:R-:W2:Y:S04]  /*0f80*/  LDG.E R7, desc[UR8][R24.64] ;  /* 0x0000000818077981 */ /* 0x000ea8000c1e1900 */
[----:B------:R-:W2:Y:S04]  /*0f90*/  LDG.E R5, desc[UR8][R26.64] ;  /* 0x000000081a057981 */ /* 0x000ea8000c1e1900 */
[----:B------:R-:W3:Y:S01]  /*0fa0*/  LDG.E R3, desc[UR8][R24.64+0x4] ;  /* 0x0000040818037981 */ /* 0x000ee2000c1e1900 */
[----:B------:R-:W-:Y:S01]  /*0fb0*/  BSSY.RECONVERGENT B2, `(.L_x_46) ;  /* 0x000000e000027945 */ /* 0x000fe20003800200 */
[----:B------:R-:W-:Y:S01]  /*0fc0*/  SHF.R.S32.HI R6, RZ, 0x1f, R19 ;  /* 0x0000001fff067819 */ /* 0x000fe20000011413 */
[----:B--2---:R-:W-:-:S04]  /*0fd0*/  FFMA R8, -R7, R5, R0 ;  /* 0x0000000507087223 */ /* 0x004fc80000000100 */
[----:B------:R-:W0:Y:S08]  /*0fe0*/  MUFU.RCP R0, R8 ;  /* 0x0000000800007308 */ /* 0x000e300000001000 */
        /* <DEDUP_REMOVED lines=10> */
.L_x_47:
[----:B------:R-:W-:Y:S05]  /*1090*/  BSYNC.RECONVERGENT B2 ;  /* 0x0000000000027941 */ /* 0x000fea0003800200 */
.L_x_46:
        /* <DEDUP_REMOVED lines=20> */
.L_x_49:
[----:B------:R-:W-:Y:S05]  /*11e0*/  BSYNC.RECONVERGENT B2 ;  /* 0x0000000000027941 */ /* 0x000fea0003800200 */
.L_x_48:
[----:B------:R-:W0:Y:S01]  /*11f0*/  LDCU.64 UR6, c[0x0][0x380] ;  /* 0x00007000ff0677ac */ /* 0x000e220008000a00 */
[----:B------:R-:W-:Y:S01]  /*1200*/  IADD3 R3, PT, PT, R4, 0x1, RZ ;  /* 0x0000000104037810 */ /* 0x000fe20007ffe0ff */
[----:B------:R1:W-:Y:S03]  /*1210*/  STG.E desc[UR8][R20.64], R0 ;  /* 0x0000000014007986 */ /* 0x0003e6000c101908 */
[C---:B------:R-:W-:Y:S01]  /*1220*/  IADD3 R8, P0, PT, R3.reuse, R19, RZ ;  /* 0x0000001303087210 */ /* 0x040fe20007f1e0ff */
[----:B------:R-:W2:Y:S04]  /*1230*/  LDG.E R5, desc[UR8][R26.64+0x4] ;  /* 0x000004081a057981 */ /* 0x000ea8000c1e1900 */
[----:B------:R-:W2:Y:S04]  /*1240*/  LDG.E R18, desc[UR8][R22.64+0x4] ;  /* 0x0000040816127981 */ /* 0x000ea8000c1e1900 */
[----:B------:R-:W2:Y:S01]  /*1250*/  LDG.E R7, desc[UR8][R24.64+0x4] ;  /* 0x0000040818077981 */ /* 0x000ea2000c1e1900 */
[----:B------:R-:W-:-:S02]  /*1260*/  LEA.HI.X.SX32 R3, R3, R6, 0x1, P0 ;  /* 0x0000000603037211 */ /* 0x000fc400000f0eff */
[C---:B------:R-:W-:Y:S02]  /*1270*/  SHF.L.U32 R6, R8.reuse, 0x2, RZ ;  /* 0x0000000208067819 */ /* 0x040fe400000006ff */
[----:B------:R-:W-:Y:S02]  /*1280*/  SHF.L.U64.HI R8, R8, 0x2, R3 ;  /* 0x0000000208087819 */ /* 0x000fe40000010203 */
[----:B0-----:R-:W-:-:S04]  /*1290*/  IADD3 R2, P0, PT, R6, UR6, RZ ;  /* 0x0000000606027c10 */ /* 0x001fc8000ff1e0ff */
[----:B------:R-:W-:-:S06]  /*12a0*/  IADD3.X R3, PT, PT, R8, UR7, RZ, P0, !PT ;  /* 0x0000000708037c10 */ /* 0x000fcc00087fe4ff */
[----:B------:R-:W3:Y:S01]  /*12b0*/  LDG.E R3, desc[UR8][R2.64+0x4] ;  /* 0x0000040802037981 */ /* 0x000ee2000c1e1900 */
[----:B------:R-:W-:Y:S01]  /*12c0*/  BSSY.RECONVERGENT B2, `(.L_x_50) ;  /* 0x000000d000027945 */ /* 0x000fe20003800200 */
[----:B--2---:R-:W-:-:S04]  /*12d0*/  FFMA R18, -R7, R5, R18 ;  /* 0x0000000507127223 */ /* 0x004fc80000000112 */
[----:B-1----:R-:W0:Y:S08]  /*12e0*/  MUFU.RCP R0, R18 ;  /* 0x0000001200007308 */ /* 0x002e300000001000 */
        /* <DEDUP_REMOVED lines=10> */
.L_x_51:
[----:B------:R-:W-:Y:S05]  /*1390*/  BSYNC.RECONVERGENT B2 ;  /* 0x0000000000027941 */ /* 0x000fea0003800200 */
.L_x_50:
[----:B------:R-:W0:Y:S02]  /*13a0*/  LDCU.64 UR6, c[0x4][URZ] ;  /* 0x01000000ff0677ac */ /* 0x000e240008000a00 */
[----:B0-----:R-:W-:-:S04]  /*13b0*/  IADD3 R6, P0, PT, R6, UR6, RZ ;  /* 0x0000000606067c10 */ /* 0x001fc8000ff1e0ff */
        /* <DEDUP_REMOVED lines=20> */
.L_x_53:
[----:B------:R-:W-:Y:S05]  /*1500*/  BSYNC.RECONVERGENT B2 ;  /* 0x0000000000027941 */ /* 0x000fea0003800200 */
.L_x_52:
[----:B------:R0:W-:Y:S01]  /*1510*/  STG.E desc[UR8][R20.64+0x4], R0 ;  /* 0x0000040014007986 */ /* 0x0001e2000c101908 */
[----:B------:R-:W-:-:S07]  /*1520*/  IADD3 R19, PT, PT, R19, 0x2, RZ ;  /* 0x0000000213137810 */ /* 0x000fce0007ffe0ff */
.L_x_45:
[----:B------:R-:W1:Y:S02]  /*1530*/  LDCU UR4, c[0x0][0x398] ;  /* 0x00007300ff0477ac */ /* 0x000e640008000800 */
[----:B-1----:R-:W-:-:S04]  /*1540*/  ULOP3.LUT UR4, UR4, 0x1, URZ, 0xc0, !UPT ;  /* 0x0000000104047892 */ /* 0x002fc8000f8ec0ff */
[----:B------:R-:W-:-:S09]  /*1550*/  UISETP.NE.U32.AND UP0, UPT, UR4, 0x1, UPT ;  /* 0x000000010400788c */ /* 0x000fd2000bf05070 */
[----:B------:R-:W-:Y:S05]  /*1560*/  BRA.U UP0, `(.L_x_26) ;  /* 0x0000000100ac7547 */ /* 0x000fea000b800000 */
[----:B------:R-:W-:-:S04]  /*1570*/  IMAD.WIDE R22, R19, 0x4, R14 ;  /* 0x0000000413167825 */ /* 0x000fc800078e020e */
[C---:B0-----:R-:W-:Y:S01]  /*1580*/  IMAD.WIDE R20, R19.reuse, 0x4, R16 ;  /* 0x0000000413147825 */ /* 0x041fe200078e0210 */
[----:B------:R-:W3:Y:S03]  /*1590*/  LDG.E R7, desc[UR8][R22.64] ;  /* 0x0000000816077981 */ /* 0x000ee6000c1e1900 */
[----:B------:R-:W-:Y:S01]  /*15a0*/  IMAD.WIDE R14, R19, 0x4, R12 ;  /* 0x00000004130e7825 */ /* 0x000fe200078e020c */
[----:B--2---:R-:W3:Y:S04]  /*15b0*/  LDG.E R0, desc[UR8][R20.64] ;  /* 0x0000000814007981 */ /* 0x004ee8000c1e1900 */
[----:B------:R-:W3:Y:S04]  /*15c0*/  LDG.E R5, desc[UR8][R14.64] ;  /* 0x000000080e057981 */ /* 0x000ee8000c1e1900 */
[----:B------:R-:W2:Y:S01]  /*15d0*/  LDG.E R3, desc[UR8][R22.64+0x4] ;  /* 0x0000040816037981 */ /* 0x000ea2000c1e1900 */
[----:B------:R-:W-:Y:S01]  /*15e0*/  BSSY.RECONVERGENT B2, `(.L_x_54) ;  /* 0x000000d000027945 */ /* 0x000fe20003800200 */
[----:B---3--:R-:W-:-:S04]  /*15f0*/  FFMA R6, -R7, R5, R0 ;  /* 0x0000000507067223 */ /* 0x008fc80000000100 */
[----:B------:R-:W0:Y:S08]  /*1600*/  MUFU.RCP R0, R6 ;  /* 0x0000000600007308 */ /* 0x000e300000001000 */
[----:B--2---:R-:W1:Y:S01]  /*1610*/  FCHK P0, R3, R6 ;  /* 0x0000000603007302 */ /* 0x004e620000000000 */
        /* <DEDUP_REMOVED lines=9> */
.L_x_55:
[----:B------:R-:W-:Y:S05]  /*16b0*/  BSYNC.RECONVERGENT B2 ;  /* 0x0000000000027941 */ /* 0x000fea0003800200 */
.L_x_54:
        /* <DEDUP_REMOVED lines=20> */
.L_x_57:
[----:B------:R-:W-:Y:S05]  /*1800*/  BSYNC.RECONVERGENT B2 ;  /* 0x0000000000027941 */ /* 0x000fea0003800200 */
.L_x_56:
[----:B------:R1:W-:Y:S02]  /*1810*/  STG.E desc[UR8][R18.64], R0 ;  /* 0x0000000012007986 */ /* 0x0003e4000c101908 */
.L_x_26:
[----:B0-----:R-:W0:Y:S01]  /*1820*/  LDC R21, c[0x0][0x398] ;  /* 0x0000e600ff157b82 */ /* 0x001e220000000800 */
[----:B------:R-:W-:-:S07]  /*1830*/  IADD3 R5, PT, PT, R4, 0x1, RZ ;  /* 0x0000000104057810 */ /* 0x000fce0007ffe0ff */
[----:B------:R-:W3:Y:S08]  /*1840*/  LDC.64 R6, c[0x0][0x380] ;  /* 0x0000e000ff067b82 */ /* 0x000ef00000000a00 */
[----:B-1----:R-:W1:Y:S01]  /*1850*/  LDC.64 R18, c[0x4][RZ] ;  /* 0x01000000ff127b82 */ /* 0x002e620000000a00 */
[C---:B0-----:R-:W-:Y:S01]  /*1860*/  IADD3 R15, PT, PT, R21.reuse, -0x2, RZ ;  /* 0xfffffffe150f7810 */ /* 0x041fe20007ffe0ff */
[----:B------:R-:W-:-:S03]  /*1870*/  IMAD.WIDE R8, R21, 0x4, R16 ;  /* 0x0000000415087825 */ /* 0x000fc600078e0210 */
[----:B------:R-:W-:-:S03]  /*1880*/  IADD3 R3, PT, PT, R5, R15, RZ ;  /* 0x0000000f05037210 */ /* 0x000fc60007ffe0ff */
[----:B------:R-:W4:Y:S02]  /*1890*/  LDG.E R9, desc[UR8][R8.64+-0x4] ;  /* 0xfffffc0808097981 */ /* 0x000f24000c1e1900 */
[----:B---3--:R-:W-:-:S06]  /*18a0*/  IMAD.WIDE R6, R3, 0x4, R6 ;  /* 0x0000000403067825 */ /* 0x008fcc00078e0206 */
[----:B------:R-:W4:Y:S01]  /*18b0*/  LDG.E R6, desc[UR8][R6.64] ;  /* 0x0000000806067981 */ /* 0x000f22000c1e1900 */
[----:B-1----:R-:W-:-:S06]  /*18c0*/  IMAD.WIDE R18, R3, 0x4, R18 ;  /* 0x0000000403127825 */ /* 0x002fcc00078e0212 */
[----:B------:R-:W4:Y:S01]  /*18d0*/  LDG.E R18, desc[UR8][R18.64] ;  /* 0x0000000812127981 */ /* 0x000f22000c1e1900 */
[----:B------:R-:W-:-:S05]  /*18e0*/  IMAD.WIDE R16, R21, 0x4, R10 ;  /* 0x0000000415107825 */ /* 0x000fca00078e020a */
[----:B------:R-:W3:Y:S04]  /*18f0*/  LDG.E R3, desc[UR8][R16.64+-0x4] ;  /* 0xfffffc0810037981 */ /* 0x000ee8000c1e1900 */
[----:B--2---:R-:W3:Y:S01]  /*1900*/  LDG.E R0, desc[UR8][R16.64+-0x8] ;  /* 0xfffff80810007981 */ /* 0x004ee2000c1e1900 */
[----:B------:R-:W-:Y:S01]  /*1910*/  BSSY.RECONVERGENT B2, `(.L_x_58) ;  /* 0x000000e000027945 */ /* 0x000fe20003800200 */
[----:B----4-:R-:W-:-:S04]  /*1920*/  FFMA R2, -R6, R18, R9 ;  /* 0x0000001206027223 */ /* 0x010fc80000000109 */
[----:B------:R-:W0:Y:S01]  /*1930*/  MUFU.RCP R21, R2 ;  /* 0x0000000200157308 */ /* 0x000e220000001000 */
[----:B---3--:R-:W-:-:S07]  /*1940*/  FFMA R3, -R6, R0, R3 ;  /* 0x0000000006037223 */ /* 0x008fce0000000103 */
[----:B------:R-:W1:Y:S01]  /*1950*/  FCHK P0, R3, R2 ;  /* 0x0000000203007302 */ /* 0x000e620000000000 */
        /* <DEDUP_REMOVED lines=9> */
.L_x_59:
[----:B------:R-:W-:Y:S05]  /*19f0*/  BSYNC.RECONVERGENT B2 ;  /* 0x0000000000027941 */ /* 0x000fea0003800200 */
.L_x_58:
[----:B------:R-:W0:Y:S01]  /*1a00*/  LDC R2, c[0x0][0x398] ;  /* 0x0000e600ff027b82 */ /* 0x000e220000000800 */
[----:B------:R1:W-:Y:S01]  /*1a10*/  STG.E desc[UR8][R16.64+-0x4], R0 ;  /* 0xfffffc0010007986 */ /* 0x0003e2000c101908 */
[----:B0-----:R-:W-:-:S13]  /*1a20*/  ISETP.GE.AND P0, PT, R2, 0x2, PT ;  /* 0x000000020200780c */ /* 0x001fda0003f06270 */
[----:B-1----:R-:W-:Y:S05]  /*1a30*/  @!P0 EXIT ;  /* 0x000000000000894d */ /* 0x002fea0003800000 */
[----:B------:R-:W-:Y:S02]  /*1a40*/  ISETP.GE.U32.AND P0, PT, R15, 0x7, PT ;  /* 0x000000070f00780c */ /* 0x000fe40003f06070 */
[----:B------:R-:W-:-:S04]  /*1a50*/  IADD3 R0, PT, PT, R2, -0x1, RZ ;  /* 0xffffffff02007810 */ /* 0x000fc80007ffe0ff */
[----:B------:R-:W-:-:S07]  /*1a60*/  LOP3.LUT R18, R0, 0x7, RZ, 0xc0, !PT ;  /* 0x0000000700127812 */ /* 0x000fce00078ec0ff */
[----:B------:R-:W-:Y:S05]  /*1a70*/  @!P0 BRA `(.L_x_60) ;  /* 0x0000000000d88947 */ /* 0x000fea0003800000 */
[----:B------:R-:W0:Y:S01]  /*1a80*/  LDC.64 R10, c[0x0][0x390] ;  /* 0x0000e400ff0a7b82 */ /* 0x000e220000000a00 */
[----:B------:R-:W-:Y:S01]  /*1a90*/  LOP3.LUT R2, R0, 0xfffffff8, RZ, 0xc0, !PT ;  /* 0xfffffff800027812 */ /* 0x000fe200078ec0ff */
[----:B------:R-:W1:Y:S06]  /*1aa0*/  LDCU.64 UR6, c[0x4][URZ] ;  /* 0x01000000ff0677ac */ /* 0x000e6c0008000a00 */
[----:B------:R-:W2:Y:S01]  /*1ab0*/  LDC.64 R12, c[0x4][RZ] ;  /* 0x01000000ff0c7b82 */ /* 0x000ea20000000a00 */
[----:B0-----:R-:W-:-:S04]  /*1ac0*/  IMAD.WIDE R10, R4, 0x4, R10 ;  /* 0x00000004040a7825 */ /* 0x001fc800078e020a */
[----:B--2---:R-:W-:Y:S01]  /*1ad0*/  IMAD.WIDE R12, R4, 0x4, R12 ;  /* 0x00000004040c7825 */ /* 0x004fe200078e020c */
[----:B-1----:R-:W-:-:S07]  /*1ae0*/  IADD3 R4, PT, PT, -R2, RZ, RZ ;  /* 0x000000ff02047210 */ /* 0x002fce0007ffe1ff */
.L_x_61:
[----:B--2---:R-:W-:-:S04]  /*1af0*/  IMAD.WIDE R2, R15, 0x4, R10 ;  /* 0x000000040f027825 */ /* 0x004fc800078e020a */
[----:B------:R-:W-:Y:S01]  /*1b00*/  IMAD.WIDE R8, R15, 0x4, R12 ;  /* 0x000000040f087825 */ /* 0x000fe200078e020c */
[----:B------:R-:W2:Y:S04]  /*1b10*/  LDG.E R6, desc[UR8][R2.64] ;  /* 0x0000000802067981 */ /* 0x000ea8000c1e1900 */
[----:B------:R-:W2:Y:S04]  /*1b20*/  LDG.E R14, desc[UR8][R2.64+0x4] ;  /* 0x00000408020e7981 */ /* 0x000ea8000c1e1900 */
[----:B------:R-:W2:Y:S02]  /*1b30*/  LDG.E R7, desc[UR8][R8.64+0x4] ;  /* 0x0000040808077981 */ /* 0x000ea4000c1e1900 */
[----:B--2---:R-:W-:-:S02]  /*1b40*/  FFMA R17, -R7, R14, R6 ;  /* 0x0000000e07117223 */ /* 0x004fc40000000106 */
[----:B------:R-:W2:Y:S04]  /*1b50*/  LDG.E R14, desc[UR8][R2.64+-0x4] ;  /* 0xfffffc08020e7981 */ /* 0x000ea8000c1e1900 */
[----:B------:R0:W-:Y:S04]  /*1b60*/  STG.E desc[UR8][R2.64], R17 ;  /* 0x0000001102007986 */ /* 0x0001e8000c101908 */
[----:B------:R-:W2:Y:S01]  /*1b70*/  LDG.E R16, desc[UR8][R8.64] ;  /* 0x0000000808107981 */ /* 0x000ea2000c1e1900 */
[----:B------:R-:W-:Y:S02]  /*1b80*/  SHF.R.S32.HI R6, RZ, 0x1f, R15 ;  /* 0x0000001fff067819 */ /* 0x000fe4000001140f */
[----:B------:R-:W-:-:S04]  /*1b90*/  IADD3 R7, P0, PT, R5, R15, RZ ;  /* 0x0000000f05077210 */ /* 0x000fc80007f1e0ff */
[----:B------:R-:W-:Y:S02]  /*1ba0*/  LEA.HI.X.SX32 R20, R5, R6, 0x1, P0 ;  /* 0x0000000605147211 */ /* 0x000fe400000f0eff */
[C---:B------:R-:W-:Y:S01]  /*1bb0*/  LEA R6, P0, R7.reuse, UR6, 0x2 ;  /* 0x0000000607067c11 */ /* 0x040fe2000f8010ff */
[----:B------:R-:W3:Y:S03]  /*1bc0*/  LDG.E R8, desc[UR8][R2.64+-0xc] ;  /* 0xfffff40802087981 */ /* 0x000ee6000c1e1900 */
[----:B------:R-:W-:Y:S01]  /*1bd0*/  LEA.HI.X R7, R7, UR7, R20, 0x2, P0 ;  /* 0x0000000707077c11 */ /* 0x000fe200080f1414 */
[----:B--2---:R-:W-:Y:S02]  /*1be0*/  FFMA R19, R17, -R16, R14 ;  /* 0x8000001011137223 */ /* 0x004fe4000000000e */
[----:B------:R-:W0:Y:S04]  /*1bf0*/  LDG.E R14, desc[UR8][R2.64+-0x8] ;  /* 0xfffff808020e7981 */ /* 0x000e28000c1e1900 */
[----:B------:R1:W-:Y:S04]  /*1c00*/  STG.E desc[UR8][R2.64+-0x4], R19 ;  /* 0xfffffc1302007986 */ /* 0x0003e8000c101908 */
[----:B------:R-:W0:Y:S02]  /*1c10*/  LDG.E R16, desc[UR8][R6.64+-0x8] ;  /* 0xfffff80806107981 */ /* 0x000e24000c1e1900 */
[----:B0-----:R-:W-:-:S05]  /*1c20*/  FFMA R17, R19, -R16, R14 ;  /* 0x8000001013117223 */ /* 0x001fca000000000e */
[----:B------:R0:W-:Y:S04]  /*1c30*/  STG.E desc[UR8][R2.64+-0x8], R17 ;  /* 0xfffff81102007986 */ /* 0x0001e8000c101908 */
[----:B------:R-:W3:Y:S02]  /*1c40*/  LDG.E R9, desc[UR8][R6.64+-0xc] ;  /* 0xfffff40806097981 */ /* 0x000ee4000c1e1900 */
[----:B---3--:R-:W-:Y:S02]  /*1c50*/  FFMA R9, R17, -R9, R8 ;  /* 0x8000000911097223 */ /* 0x008fe40000000008 */
[----:B------:R-:W2:Y:S04]  /*1c60*/  LDG.E R8, desc[UR8][R2.64+-0x10] ;  /* 0xfffff00802087981 */ /* 0x000ea8000c1e1900 */
[----:B------:R3:W-:Y:S04]  /*1c70*/  STG.E desc[UR8][R2.64+-0xc], R9 ;  /* 0xfffff40902007986 */ /* 0x0007e8000c101908 */
[----:B------:R-:W2:Y:S02]  /*1c80*/  LDG.E R14, desc[UR8][R6.64+-0x10] ;  /* 0xfffff008060e7981 */ /* 0x000ea4000c1e1900 */
[----:B--2---:R-:W-:-:S02]  /*1c90*/  FFMA R21, R9, -R14, R8 ;  /* 0x8000000e09157223 */ /* 0x004fc40000000008 */
[----:B------:R-:W1:Y:S04]  /*1ca0*/  LDG.E R8, desc[UR8][R2.64+-0x14] ;  /* 0xffffec0802087981 */ /* 0x000e68000c1e1900 */
[----:B------:R2:W-:Y:S04]  /*1cb0*/  STG.E desc[UR8][R2.64+-0x10], R21 ;  /* 0xfffff01502007986 */ /* 0x0005e8000c101908 */
[----:B------:R-:W1:Y:S02]  /*1cc0*/  LDG.E R14, desc[UR8][R6.64+-0x14] ;  /* 0xffffec08060e7981 */ /* 0x000e64000c1e1900 */
[----:B-1----:R-:W-:-:S02]  /*1cd0*/  FFMA R19, R21, -R14, R8 ;  /* 0x8000000e15137223 */ /* 0x002fc40000000008 */
[----:B------:R-:W0:Y:S04]  /*1ce0*/  LDG.E R8, desc[UR8][R2.64+-0x18] ;  /* 0xffffe80802087981 */ /* 0x000e28000c1e1900 */
[----:B------:R2:W-:Y:S04]  /*1cf0*/  STG.E desc[UR8][R2.64+-0x14], R19 ;  /* 0xffffec1302007986 */ /* 0x0005e8000c101908 */
[----:B------:R-:W0:Y:S02]  /*1d00*/  LDG.E R14, desc[UR8][R6.64+-0x18] ;  /* 0xffffe808060e7981 */ /* 0x000e24000c1e1900 */
[----:B0-----:R-:W-:-:S02]  /*1d10*/  FFMA R17, R19, -R14, R8 ;  /* 0x8000000e13117223 */ /* 0x001fc40000000008 */
[----:B------:R-:W4:Y:S04]  /*1d20*/  LDG.E R8, desc[UR8][R2.64+-0x1c] ;  /* 0xffffe40802087981 */ /* 0x000f28000c1e1900 */
[----:B------:R2:W-:Y:S04]  /*1d30*/  STG.E desc[UR8][R2.64+-0x18], R17 ;  /* 0xffffe81102007986 */ /* 0x0005e8000c101908 */
[----:B---3--:R-:W4:Y:S01]  /*1d40*/  LDG.E R9, desc[UR8][R6.64+-0x1c] ;  /* 0xffffe40806097981 */ /* 0x008f22000c1e1900 */
[----:B------:R-:W-:-:S04]  /*1d50*/  IADD3 R4, PT, PT, R4, 0x8, RZ ;  /* 0x0000000804047810 */ /* 0x000fc80007ffe0ff */
[----:B------:R-:W-:Y:S01]  /*1d60*/  ISETP.NE.AND P0, PT, R4, RZ, PT ;  /* 0x000000ff0400720c */ /* 0x000fe20003f05270 */
[----:B------:R-:W-:Y:S01]  /*1d70*/  UIADD3 UR5, UPT, UPT, UR5, -0x8, URZ ;  /* 0xfffffff805057890 */ /* 0x000fe2000fffe0ff */
[----:B------:R-:W-:Y:S01]  /*1d80*/  IADD3 R15, PT, PT, R15, -0x8, RZ ;  /* 0xfffffff80f0f7810 */ /* 0x000fe20007ffe0ff */
[----:B----4-:R-:W-:-:S05]  /*1d90*/  FFMA R9, R17, -R9, R8 ;  /* 0x8000000911097223 */ /* 0x010fca0000000008 */
[----:B------:R2:W-:Y:S05]  /*1da0*/  STG.E desc[UR8][R2.64+-0x1c], R9 ;  /* 0xffffe40902007986 */ /* 0x0005ea000c101908 */
[----:B------:R-:W-:Y:S05]  /*1db0*/  @P0 BRA `(.L_x_61) ;  /* 0xfffffffc004c0947 */ /* 0x000fea000383ffff */
[----:B------:R-:W-:-:S06]  /*1dc0*/  UIADD3 UR4, UPT, UPT, UR5, -0x2, URZ ;  /* 0xfffffffe05047890 */ /* 0x000fcc000fffe0ff */
[----:B------:R-:W-:-:S07]  /*1dd0*/  MOV R15, UR4 ;  /* 0x00000004000f7c02 */ /* 0x000fce0008000f00 */
.L_x_60:
[----:B------:R-:W-:-:S13]  /*1de0*/  ISETP.NE.AND P0, PT, R18, RZ, PT ;  /* 0x000000ff1200720c */ /* 0x000fda0003f05270 */
[----:B------:R-:W-:Y:S05]  /*1df0*/  @!P0 EXIT ;  /* 0x000000000000894d */ /* 0x000fea0003800000 */
[----:B------:R-:W-:Y:S02]  /*1e00*/  ISETP.GE.U32.AND P1, PT, R18, 0x4, PT ;  /* 0x000000041200780c */ /* 0x000fe40003f26070 */
[----:B--2---:R-:W-:-:S04]  /*1e10*/  LOP3.LUT R19, R0, 0x3, RZ, 0xc0, !PT ;  /* 0x0000000300137812 */ /* 0x004fc800078ec0ff */
[----:B------:R-:W-:-:S07]  /*1e20*/  ISETP.NE.AND P0, PT, R19, RZ, PT ;  /* 0x000000ff1300720c */ /* 0x000fce0003f05270 */
[----:B------:R-:W-:Y:S06]  /*1e30*/  @!P1 BRA `(.L_x_62) ;  /* 0x0000000000689947 */ /* 0x000fec0003800000 */
[C---:B------:R-:W-:Y:S01]  /*1e40*/  IMAD.WIDE R2, R15.reuse, 0x4, R10 ;  /* 0x000000040f027825 */ /* 0x040fe200078e020a */
[----:B------:R-:W0:Y:S03]  /*1e50*/  LDCU.64 UR4, c[0x4][URZ] ;  /* 0x01000000ff0477ac */ /* 0x000e260008000a00 */
[----:B------:R-:W-:Y:S01]  /*1e60*/  IMAD.WIDE R6, R15, 0x4, R12 ;  /* 0x000000040f067825 */ /* 0x000fe200078e020c */
[----:B------:R-:W2:Y:S04]  /*1e70*/  LDG.E R4, desc[UR8][R2.64] ;  /* 0x0000000802047981 */ /* 0x000ea8000c1e1900 */
[----:B------:R-:W2:Y:S04]  /*1e80*/  LDG.E R8, desc[UR8][R2.64+0x4] ;  /* 0x0000040802087981 */ /* 0x000ea8000c1e1900 */
[----:B------:R-:W2:Y:S01]  /*1e90*/  LDG.E R9, desc[UR8][R6.64+0x4] ;  /* 0x0000040806097981 */ /* 0x000ea2000c1e1900 */
[----:B------:R-:W-:Y:S01]  /*1ea0*/  IADD3 R16, P1, PT, R5, R15, RZ ;  /* 0x0000000f05107210 */ /* 0x000fe20007f3e0ff */
[----:B--2---:R-:W-:-:S02]  /*1eb0*/  FFMA R9, -R9, R8, R4 ;  /* 0x0000000809097223 */ /* 0x004fc40000000104 */
[----:B------:R-:W2:Y:S04]  /*1ec0*/  LDG.E R8, desc[UR8][R2.64+-0x4] ;  /* 0xfffffc0802087981 */ /* 0x000ea8000c1e1900 */
[----:B------:R1:W-:Y:S04]  /*1ed0*/  STG.E desc[UR8][R2.64], R9 ;  /* 0x0000000902007986 */ /* 0x0003e8000c101908 */
[----:B------:R-:W2:Y:S01]  /*1ee0*/  LDG.E R14, desc[UR8][R6.64] ;  /* 0x00000008060e7981 */ /* 0x000ea2000c1e1900 */
[----:B------:R-:W-:-:S04]  /*1ef0*/  SHF.R.S32.HI R4, RZ, 0x1f, R15 ;  /* 0x0000001fff047819 */ /* 0x000fc8000001140f */
[----:B------:R-:W-:Y:S02]  /*1f00*/  LEA.HI.X.SX32 R5, R5, R4, 0x1, P1 ;  /* 0x0000000405057211 */ /* 0x000fe400008f0eff */
[C---:B0-----:R-:W-:Y:S01]  /*1f10*/  LEA R4, P1, R16.reuse, UR4, 0x2 ;  /* 0x0000000410047c11 */ /* 0x041fe2000f8210ff */
[----:B------:R-:W3:Y:S03]  /*1f20*/  LDG.E R6, desc[UR8][R2.64+-0xc] ;  /* 0xfffff40802067981 */ /* 0x000ee6000c1e1900 */
[----:B------:R-:W-:Y:S01]  /*1f30*/  LEA.HI.X R5, R16, UR5, R5, 0x2, P1 ;  /* 0x0000000510057c11 */ /* 0x000fe200088f1405 */
[----:B--2---:R-:W-:Y:S02]  /*1f40*/  FFMA R17, R9, -R14, R8 ;  /* 0x8000000e09117223 */ /* 0x004fe40000000008 */
[----:B------:R-:W2:Y:S04]  /*1f50*/  LDG.E R8, desc[UR8][R2.64+-0x8] ;  /* 0xfffff80802087981 */ /* 0x000ea8000c1e1900 */
[----:B------:R0:W-:Y:S04]  /*1f60*/  STG.E desc[UR8][R2.64+-0x4], R17 ;  /* 0xfffffc1102007986 */ /* 0x0001e8000c101908 */
[----:B-1----:R-:W2:Y:S02]  /*1f70*/  LDG.E R9, desc[UR8][R4.64+-0x8] ;  /* 0xfffff80804097981 */ /* 0x002ea4000c1e1900 */
[----:B--2---:R-:W-:-:S05]  /*1f80*/  FFMA R9, R17, -R9, R8 ;  /* 0x8000000911097223 */ /* 0x004fca0000000008 */
[----:B------:R0:W-:Y:S04]  /*1f90*/  STG.E desc[UR8][R2.64+-0x8], R9 ;  /* 0xfffff80902007986 */ /* 0x0001e8000c101908 */
[----:B------:R-:W3:Y:S01]  /*1fa0*/  LDG.E R7, desc[UR8][R4.64+-0xc] ;  /* 0xfffff40804077981 */ /* 0x000ee2000c1e1900 */
[----:B------:R-:W-:Y:S01]  /*1fb0*/  IADD3 R15, PT, PT, R15, -0x4, RZ ;  /* 0xfffffffc0f0f7810 */ /* 0x000fe20007ffe0ff */
[----:B---3--:R-:W-:-:S05]  /*1fc0*/  FFMA R7, R9, -R7, R6 ;  /* 0x8000000709077223 */ /* 0x008fca0000000006 */
[----:B------:R0:W-:Y:S02]  /*1fd0*/  STG.E desc[UR8][R2.64+-0xc], R7 ;  /* 0xfffff40702007986 */ /* 0x0001e4000c101908 */
.L_x_62:
[----:B------:R-:W-:Y:S05]  /*1fe0*/  @!P0 EXIT ;  /* 0x000000000000894d */ /* 0x000fea0003800000 */
[----:B------:R-:W-:Y:S02]  /*1ff0*/  ISETP.NE.AND P0, PT, R19, 0x1, PT ;  /* 0x000000011300780c */ /* 0x000fe40003f05270 */
[----:B------:R-:W-:-:S04]  /*2000*/  LOP3.LUT R0, R0, 0x1, RZ, 0xc0, !PT ;  /* 0x0000000100007812 */ /* 0x000fc800078ec0ff */
[----:B------:R-:W-:-:S07]  /*2010*/  ISETP.NE.U32.AND P1, PT, R0, 0x1, PT ;  /* 0x000000010000780c */ /* 0x000fce0003f25070 */
[----:B------:R-:W-:Y:S06]  /*2020*/  @!P0 BRA `(.L_x_63) ;  /* 0x0000000000308947 */ /* 0x000fec0003800000 */
[----:B0-----:R-:W-:-:S04]  /*2030*/  IMAD.WIDE R2, R15, 0x4, R10 ;  /* 0x000000040f027825 */ /* 0x001fc800078e020a */
        /* <DEDUP_REMOVED lines=8> */
[----:B------:R-:W-:Y:S01]  /*20c0*/  IADD3 R15, PT, PT, R15, -0x2, RZ ;  /* 0xfffffffe0f0f7810 */ /* 0x000fe20007ffe0ff */
[----:B--2---:R-:W-:-:S05]  /*20d0*/  FFMA R9, R7, -R6, R0 ;  /* 0x8000000607097223 */ /* 0x004fca0000000000 */
[----:B------:R1:W-:Y:S02]  /*20e0*/  STG.E desc[UR8][R2.64+-0x4], R9 ;  /* 0xfffffc0902007986 */ /* 0x0003e4000c101908 */
.L_x_63:
[----:B------:R-:W-:Y:S05]  /*20f0*/  @P1 EXIT ;  /* 0x000000000000194d */ /* 0x000fea0003800000 */
[----:B------:R-:W-:-:S04]  /*2100*/  IMAD.WIDE R12, R15, 0x4, R12 ;  /* 0x000000040f0c7825 */ /* 0x000fc800078e020c */
[----:B------:R-:W-:Y:S02]  /*2110*/  IMAD.WIDE R10, R15, 0x4, R10 ;  /* 0x000000040f0a7825 */ /* 0x000fe400078e020a */
[----:B------:R-:W2:Y:S04]  /*2120*/  LDG.E R13, desc[UR8][R12.64+0x4] ;  /* 0x000004080c0d7981 */ /* 0x000ea8000c1e1900 */
[----:B------:R-:W2:Y:S04]  /*2130*/  LDG.E R0, desc[UR8][R10.64] ;  /* 0x000000080a007981 */ /* 0x000ea8000c1e1900 */
[----:B01----:R-:W2:Y:S02]  /*2140*/  LDG.E R2, desc[UR8][R10.64+0x4] ;  /* 0x000004080a027981 */ /* 0x003ea4000c1e1900 */
[----:B--2---:R-:W-:-:S05]  /*2150*/  FFMA R3, -R13, R2, R0 ;  /* 0x000000020d037223 */ /* 0x004fca0000000100 */
[----:B------:R-:W-:Y:S01]  /*2160*/  STG.E desc[UR8][R10.64], R3 ;  /* 0x000000030a007986 */ /* 0x000fe2000c101908 */
[----:B------:R-:W-:Y:S05]  /*2170*/  EXIT ;  /* 0x000000000000794d */ /* 0x000fea0003800000 */
        .weak           $__internal_1_$__cuda_sm3x_div_rn_noftz_f32_slowpath
        .type           $__internal_1_$__cuda_sm3x_div_rn_noftz_f32_slowpath,@function
        .size           $__internal_1_$__cuda_sm3x_div_rn_noftz_f32_slowpath,(.L_x_94 - $__internal_1_$__cuda_sm3x_div_rn_noftz_f32_slowpath)
$__internal_1_$__cuda_sm3x_div_rn_noftz_f32_slowpath:
[----:B------:R-:W-:Y:S01]  /*2180*/  SHF.R.U32.HI R7, RZ, 0x17, R0 ;  /* 0x00000017ff077819 */ /* 0x000fe20000011600 */
[----:B------:R-:W-:Y:S01]  /*2190*/  BSSY.RECONVERGENT B0, `(.L_x_64) ;  /* 0x0000063000007945 */ /* 0x000fe20003800200 */
[----:B------:R-:W-:Y:S02]  /*21a0*/  SHF.R.U32.HI R28, RZ, 0x17, R3 ;  /* 0x00000017ff1c7819 */ /* 0x000fe40000011603 */
[----:B------:R-:W-:Y:S02]  /*21b0*/  LOP3.LUT R7, R7, 0xff, RZ, 0xc0, !PT ;  /* 0x000000ff07077812 */ /* 0x000fe400078ec0ff */
[----:B------:R-:W-:Y:S02]  /*21c0*/  LOP3.LUT R28, R28, 0xff, RZ, 0xc0, !PT ;  /* 0x000000ff1c1c7812 */ /* 0x000fe400078ec0ff */
[----:B------:R-:W-:Y:S02]  /*21d0*/  IADD3 R29, PT, PT, R7, -0x1, RZ ;  /* 0xffffffff071d7810 */ /* 0x000fe40007ffe0ff */
[----:B------:R-:W-:-:S02]  /*21e0*/  IADD3 R9, PT, PT, R28, -0x1, RZ ;  /* 0xffffffff1c097810 */ /* 0x000fc40007ffe0ff */
        /* <DEDUP_REMOVED lines=20> */
[----:B------:R-:W-:Y:S02]  /*2330*/  IADD3 R9, PT, PT, R28, -0x1, RZ ;  /* 0xffffffff1c097810 */ /* 0x000fe40007ffe0ff */
[----:B------:R-:W-:Y:S02]  /*2340*/  ISETP.GE.AND P1, PT, R29, RZ, PT ;  /* 0x000000ff1d00720c */ /* 0x000fe40003f26270 */
[----:B------:R-:W-:-:S11]  /*2350*/  ISETP.GE.AND P0, PT, R9, RZ, PT ;  /* 0x000000ff0900720c */ /* 0x000fd60003f06270 */
[----:B------:R-:W-:Y:S02]  /*2360*/  @!P1 FFMA R0, R0, 1.84467440737095516160e+19, RZ ;  /* 0x5f80000000009823 */ /* 0x000fe400000000ff */
[----:B------:R-:W-:Y:S01]  /*2370*/  @P0 MOV R9, RZ ;  /* 0x000000ff00090202 */ /* 0x000fe20000000f00 */
[----:B------:R-:W-:Y:S01]  /*2380*/  @!P0 FFMA R3, R3, 1.84467440737095516160e+19, RZ ;  /* 0x5f80000003038823 */ /* 0x000fe200000000ff */
[----:B------:R-:W-:-:S04]  /*2390*/  @!P0 MOV R9, 0xffffffc0 ;  /* 0xffffffc000098802 */ /* 0x000fc80000000f00 */
[----:B------:R-:W-:-:S07]  /*23a0*/  @!P1 IADD3 R9, PT, PT, R9, 0x40, RZ ;  /* 0x0000004009099810 */ /* 0x000fce0007ffe0ff */
.L_x_65:
[----:B------:R-:W-:Y:S01]  /*23b0*/  LEA R29, R7, 0xc0800000, 0x17 ;  /* 0xc0800000071d7811 */ /* 0x000fe200078eb8ff */
[----:B------:R-:W-:Y:S01]  /*23c0*/  BSSY.RECONVERGENT B1, `(.L_x_70) ;  /* 0x0000036000017945 */ /* 0x000fe20003800200 */
[----:B------:R-:W-:Y:S02]  /*23d0*/  IADD3 R28, PT, PT, R28, -0x7f, RZ ;  /* 0xffffff811c1c7810 */ /* 0x000fe40007ffe0ff */
[----:B------:R-:W-:-:S03]  /*23e0*/  IADD3 R36, PT, PT, -R29, R0, RZ ;  /* 0x000000001d247210 */ /* 0x000fc60007ffe1ff */
[----:B------:R-:W-:Y:S01]  /*23f0*/  IMAD R0, R28, -0x800000, R3 ;  /* 0xff8000001c007824 */ /* 0x000fe200078e0203 */
[----:B------:R-:W0:Y:S01]  /*2400*/  MUFU.RCP R30, R36 ;  /* 0x00000024001e7308 */ /* 0x000e220000001000 */
[----:B------:R-:W-:Y:S01]  /*2410*/  FADD.FTZ R29, -R36, -RZ ;  /* 0x800000ff241d7221 */ /* 0x000fe20000010100 */
[----:B------:R-:W-:-:S04]  /*2420*/  IADD3 R28, PT, PT, R28, 0x7f, -R7 ;  /* 0x0000007f1c1c7810 */ /* 0x000fc80007ffe807 */
[----:B------:R-:W-:Y:S01]  /*2430*/  IADD3 R9, PT, PT, R28, R9, RZ ;  /* 0x000000091c097210 */ /* 0x000fe20007ffe0ff */
[----:B0-----:R-:W-:-:S04]  /*2440*/  FFMA R31, R30, R29, 1 ;  /* 0x3f8000001e1f7423 */ /* 0x001fc8000000001d */
[----:B------:R-:W-:-:S04]  /*2450*/  FFMA R31, R30, R31, R30 ;  /* 0x0000001f1e1f7223 */ /* 0x000fc8000000001e */
[----:B------:R-:W-:-:S04]  /*2460*/  FFMA R30, R0, R31, RZ ;  /* 0x0000001f001e7223 */ /* 0x000fc800000000ff */
[----:B------:R-:W-:-:S04]  /*2470*/  FFMA R3, R29, R30, R0 ;  /* 0x0000001e1d037223 */ /* 0x000fc80000000000 */
[----:B------:R-:W-:-:S04]  /*2480*/  FFMA R30, R31, R3, R30 ;  /* 0x000000031f1e7223 */ /* 0x000fc8000000001e */
[----:B------:R-:W-:-:S04]  /*2490*/  FFMA R29, R29, R30, R0 ;  /* 0x0000001e1d1d7223 */ /* 0x000fc80000000000 */
[----:B------:R-:W-:-:S05]  /*24a0*/  FFMA R0, R31, R29, R30 ;  /* 0x0000001d1f007223 */ /* 0x000fca000000001e */
[----:B------:R-:W-:-:S04]  /*24b0*/  SHF.R.U32.HI R3, RZ, 0x17, R0 ;  /* 0x00000017ff037819 */ /* 0x000fc80000011600 */
[----:B------:R-:W-:-:S04]  /*24c0*/  LOP3.LUT R28, R3, 0xff, RZ, 0xc0, !PT ;  /* 0x000000ff031c7812 */ /* 0x000fc800078ec0ff */
[----:B------:R-:W-:-:S04]  /*24d0*/  IADD3 R3, PT, PT, R28, R9, RZ ;  /* 0x000000091c037210 */ /* 0x000fc80007ffe0ff */
        /* <DEDUP_REMOVED lines=11> */
[----:B------:R-:W-:Y:S01]  /*2590*/  IADD3 R28, PT, PT, R3, 0x20, RZ ;  /* 0x00000020031c7810 */ /* 0x000fe20007ffe0ff */
[CCC-:B------:R-:W-:Y:S01]  /*25a0*/  FFMA.RP R9, R31.reuse, R29.reuse, R30.reuse ;  /* 0x0000001d1f097223 */ /* 0x1c0fe2000000801e */
[----:B------:R-:W-:Y:S01]  /*25b0*/  FFMA.RM R30, R31, R29, R30 ;  /* 0x0000001d1f1e7223 */ /* 0x000fe2000000401e */
[----:B------:R-:W-:Y:S02]  /*25c0*/  ISETP.NE.AND P2, PT, R3, RZ, PT ;  /* 0x000000ff0300720c */ /* 0x000fe40003f45270 */
[----:B------:R-:W-:Y:S02]  /*25d0*/  LOP3.LUT R7, R7, 0x7fffff, RZ, 0xc0, !PT ;  /* 0x007fffff07077812 */ /* 0x000fe400078ec0ff */
[----:B------:R-:W-:Y:S02]  /*25e0*/  ISETP.NE.AND P1, PT, R3, RZ, PT ;  /* 0x000000ff0300720c */ /* 0x000fe40003f25270 */
[----:B------:R-:W-:-:S02]  /*25f0*/  LOP3.LUT R7, R7, 0x800000, RZ, 0xfc, !PT ;  /* 0x0080000007077812 */ /* 0x000fc400078efcff */
[----:B------:R-:W-:Y:S02]  /*2600*/  IADD3 R3, PT, PT, -R3, RZ, RZ ;  /* 0x000000ff03037210 */ /* 0x000fe40007ffe1ff */
[----:B------:R-:W-:Y:S02]  /*2610*/  SHF.L.U32 R28, R7, R28, RZ ;  /* 0x0000001c071c7219 */ /* 0x000fe400000006ff */
[----:B------:R-:W-:Y:S02]  /*2620*/  FSETP.NEU.FTZ.AND P0, PT, R9, R30, PT ;  /* 0x0000001e0900720b */ /* 0x000fe40003f1d000 */
[----:B------:R-:W-:Y:S02]  /*2630*/  SEL R30, R3, RZ, P2 ;  /* 0x000000ff031e7207 */ /* 0x000fe40001000000 */
[----:B------:R-:W-:Y:S02]  /*2640*/  ISETP.NE.AND P1, PT, R28, RZ, P1 ;  /* 0x000000ff1c00720c */ /* 0x000fe40000f25270 */
[----:B------:R-:W-:-:S02]  /*2650*/  SHF.R.U32.HI R28, RZ, R30, R7 ;  /* 0x0000001eff1c7219 */ /* 0x000fc40000011607 */
[----:B------:R-:W-:Y:S02]  /*2660*/  PLOP3.LUT P0, PT, P0, P1, PT, 0xf8, 0x8f ;  /* 0x00000000008f781c */ /* 0x000fe40000703f70 */
[----:B------:R-:W-:Y:S02]  /*2670*/  SHF.R.U32.HI R7, RZ, 0x1, R28 ;  /* 0x00000001ff077819 */ /* 0x000fe4000001161c */
[----:B------:R-:W-:-:S04]  /*2680*/  SEL R30, RZ, 0x1, !P0 ;  /* 0x00000001ff1e7807 */ /* 0x000fc80004000000 */
[----:B------:R-:W-:-:S04]  /*2690*/  LOP3.LUT R3, R30, 0x1, R7, 0xf8, !PT ;  /* 0x000000011e037812 */ /* 0x000fc800078ef807 */
[----:B------:R-:W-:-:S04]  /*26a0*/  LOP3.LUT R28, R3, R28, RZ, 0xc0, !PT ;  /* 0x0000001c031c7212 */ /* 0x000fc800078ec0ff */
[----:B------:R-:W-:-:S04]  /*26b0*/  IADD3 R7, PT, PT, R7, R28, RZ ;  /* 0x0000001c07077210 */ /* 0x000fc80007ffe0ff */
[----:B------:R-:W-:Y:S01]  /*26c0*/  LOP3.LUT R0, R7, R0, RZ, 0xfc, !PT ;  /* 0x0000000007007212 */ /* 0x000fe200078efcff */
[----:B------:R-:W-:Y:S06]  /*26d0*/  BRA `(.L_x_73) ;  /* 0x0000000000107947 */ /* 0x000fec0003800000 */
.L_x_72:
[----:B------:R-:W-:-:S04]  /*26e0*/  LOP3.LUT R0, R0, 0x80000000, RZ, 0xc0, !PT ;  /* 0x8000000000007812 */ /* 0x000fc800078ec0ff */
[----:B------:R-:W-:Y:S01]  /*26f0*/  LOP3.LUT R0, R0, 0x7f800000, RZ, 0xfc, !PT ;  /* 0x7f80000000007812 */ /* 0x000fe200078efcff */
[----:B------:R-:W-:Y:S06]  /*2700*/  BRA `(.L_x_73) ;  /* 0x0000000000047947 */ /* 0x000fec0003800000 */
.L_x_71:
[----:B------:R-:W-:-:S07]  /*2710*/  LEA R0, R9, R0, 0x17 ;  /* 0x0000000009007211 */ /* 0x000fce00078eb8ff */
.L_x_73:
[----:B------:R-:W-:Y:S05]  /*2720*/  BSYNC.RECONVERGENT B1 ;  /* 0x0000000000017941 */ /* 0x000fea0003800200 */
.L_x_70:
[----:B------:R-:W-:Y:S05]  /*2730*/  BRA `(.L_x_74) ;  /* 0x0000000000207947 */ /* 0x000fea0003800000 */
.L_x_69:
[----:B------:R-:W-:-:S04]  /*2740*/  LOP3.LUT R0, R0, 0x80000000, R3, 0x48, !PT ;  /* 0x8000000000007812 */ /* 0x000fc800078e4803 */
[----:B------:R-:W-:Y:S01]  /*2750*/  LOP3.LUT R0, R0, 0x7f800000, RZ, 0xfc, !PT ;  /* 0x7f80000000007812 */ /* 0x000fe200078efcff */
[----:B------:R-:W-:Y:S06]  /*2760*/  BRA `(.L_x_74) ;  /* 0x0000000000147947 */ /* 0x000fec0003800000 */
.L_x_68:
[----:B------:R-:W-:Y:S01]  /*2770*/  LOP3.LUT R0, R0, 0x80000000, R3, 0x48, !PT ;  /* 0x8000000000007812 */ /* 0x000fe200078e4803 */
[----:B------:R-:W-:Y:S06]  /*2780*/  BRA `(.L_x_74) ;  /* 0x00000000000c7947 */ /* 0x000fec0003800000 */
.L_x_67:
[----:B------:R-:W0:Y:S01]  /*2790*/  MUFU.RSQ R0, -QNAN ;  /* 0xffc0000000007908 */ /* 0x000e220000001400 */
[----:B------:R-:W-:Y:S05]  /*27a0*/  BRA `(.L_x_74) ;  /* 0x0000000000047947 */ /* 0x000fea0003800000 */
.L_x_66:
[----:B------:R-:W-:-:S07]  /*27b0*/  FADD.FTZ R0, R3, R0 ;  /* 0x0000000003007221 */ /* 0x000fce0000010000 */
.L_x_74:
[----:B------:R-:W-:Y:S05]  /*27c0*/  BSYNC.RECONVERGENT B0 ;  /* 0x0000000000007941 */ /* 0x000fea0003800200 */
.L_x_64:
[----:B------:R-:W-:-:S04]  /*27d0*/  HFMA2 R3, -RZ, RZ, 0, 0 ;  /* 0x00000000ff037431 */ /* 0x000fc800000001ff */
[----:B0-----:R-:W-:Y:S05]  /*27e0*/  RET.REL.NODEC R2 `(_Z10thom_sym_kPfS_S_i) ;  /* 0xffffffd802047950 */ /* 0x001fea0003c3ffff */
.L_x_75:
        /* <DEDUP_REMOVED lines=9> */
.L_x_94:


//--------------------- .text._Z5Tri_kPfS_fiii    --------------------------
	.section	.text._Z5Tri_kPfS_fiii,"ax",@progbits
	.align	128
        .global         _Z5Tri_kPfS_fiii
        .type           _Z5Tri_kPfS_fiii,@function
        .size           _Z5Tri_kPfS_fiii,(.L_x_95 - _Z5Tri_kPfS_fiii)
        .other          _Z5Tri_kPfS_fiii,@"STO_CUDA_ENTRY STV_DEFAULT"
_Z5Tri_kPfS_fiii:
.text._Z5Tri_kPfS_fiii:
[----:B------:R-:W-:Y:S01]  /*0000*/  LDC R1, c[0x0][0x37c] ;  /* 0x0000df00ff017b82 */ /* 0x000fe20000000800 */
[----:B------:R-:W0:Y:S01]  /*0010*/  LDCU.64 UR6, c[0x0][0x398] ;  /* 0x00007300ff0677ac */ /* 0x000e220008000a00 */
[----:B------:R-:W1:Y:S06]  /*0020*/  S2R R8, SR_TID.X ;  /* 0x0000000000087919 */ /* 0x000e6c0000002100 */
[----:B------:R-:W2:Y:S01]  /*0030*/  LDC R10, c[0x0][0x360] ;  /* 0x0000d800ff0a7b82 */ /* 0x000ea20000000800 */
[----:B------:R-:W3:Y:S07]  /*0040*/  LDCU UR5, c[0x0][0x394] ;  /* 0x00007280ff0577ac */ /* 0x000eee0008000800 */
[----:B------:R-:W4:Y:S01]  /*0050*/  S2UR UR4, SR_CTAID.X ;  /* 0x00000000000479c3 */ /* 0x000f220000002500 */
[----:B0-----:R-:W0:Y:S08]  /*0060*/  I2F.U32.RP R0, UR6 ;  /* 0x0000000600007d06 */ /* 0x001e300008209000 */
[----:B0-----:R-:W0:Y:S02]  /*0070*/  MUFU.RCP R0, R0 ;  /* 0x0000000000007308 */ /* 0x001e240000001000 */
[----:B0-----:R-:W-:-:S06]  /*0080*/  VIADD R2, R0, 0xffffffe ;  /* 0x0ffffffe00027836 */ /* 0x001fcc0000000000 */
[----:B------:R0:W5:Y:S02]  /*0090*/  F2I.FTZ.U32.TRUNC.NTZ R3, R2 ;  /* 0x0000000200037305 */ /* 0x000164000021f000 */
[----:B0-----:R-:W-:Y:S02]  /*00a0*/  IMAD.MOV.U32 R2, RZ, RZ, RZ ;  /* 0x000000ffff027224 */ /* 0x001fe400078e00ff */
[----:B-----5:R-:W-:-:S04]  /*00b0*/  IMAD.MOV R5, RZ, RZ, -R3 ;  /* 0x000000ffff057224 */ /* 0x020fc800078e0a03 */
[----:B------:R-:W-:-:S04]  /*00c0*/  IMAD R5, R5, UR6, RZ ;  /* 0x0000000605057c24 */ /* 0x000fc8000f8e02ff */
[----:B------:R-:W-:-:S06]  /*00d0*/  IMAD.HI.U32 R3, R3, R5, R2 ;  /* 0x0000000503037227 */ /* 0x000fcc00078e0002 */
[----:B-1----:R-:W-:-:S04]  /*00e0*/  IMAD.HI.U32 R4, R3, R8, RZ ;  /* 0x0000000803047227 */ /* 0x002fc800078e00ff */
[----:B------:R-:W-:Y:S02]  /*00f0*/  IMAD.MOV R5, RZ, RZ, -R4 ;  /* 0x000000ffff057224 */ /* 0x000fe400078e0a04 */
[----:B--2---:R-:W-:-:S04]  /*0100*/  IMAD.HI.U32 R6, R3, R10, RZ ;  /* 0x0000000a03067227 */ /* 0x004fc800078e00ff */
[----:B------:R-:W-:Y:S01]  /*0110*/  IMAD R0, R5, UR6, R8 ;  /* 0x0000000605007c24 */ /* 0x000fe2000f8e0208 */
[----:B------:R-:W-:-:S04]  /*0120*/  IADD3 R3, PT, PT, -R6, RZ, RZ ;  /* 0x000000ff06037210 */ /* 0x000fc80007ffe1ff */
[----:B------:R-:W-:Y:S01]  /*0130*/  ISETP.GE.U32.AND P3, PT, R0, UR6, PT ;  /* 0x0000000600007c0c */ /* 0x000fe2000bf66070 */
[----:B------:R-:W-:Y:S01]  /*0140*/  IMAD R2, R3, UR6, R10 ;  /* 0x0000000603027c24 */ /* 0x000fe2000f8e020a */
[----:B------:R-:W-:-:S04]  /*0150*/  LOP3.LUT R3, RZ, UR6, RZ, 0x33, !PT ;  /* 0x00000006ff037c12 */ /* 0x000fc8000f8e33ff */
[----:B------:R-:W-:-:S07]  /*0160*/  ISETP.GE.U32.AND P1, PT, R2, UR6, PT ;  /* 0x0000000602007c0c */ /* 0x000fce000bf26070 */
[----:B------:R-:W-:Y:S02]  /*0170*/  @P3 VIADD R0, R0, -UR6 ;  /* 0x8000000600003c36 */ /* 0x000fe40008000000 */
[----:B------:R-:W-:Y:S01]  /*0180*/  @P3 VIADD R4, R4, 0x1 ;  /* 0x0000000104043836 */ /* 0x000fe20000000000 */
[----:B------:R-:W-:Y:S02]  /*0190*/  ISETP.NE.U32.AND P3, PT, RZ, UR6, PT ;  /* 0x00000006ff007c0c */ /* 0x000fe4000bf65070 */
[----:B------:R-:W-:Y:S01]  /*01a0*/  ISETP.GE.U32.AND P2, PT, R0, UR6, PT ;  /* 0x0000000600007c0c */ /* 0x000fe2000bf46070 */
[----:B------:R-:W-:Y:S01]  /*01b0*/  @P1 VIADD R2, R2, -UR6 ;  /* 0x8000000602021c36 */ /* 0x000fe20008000000 */
[----:B------:R-:W-:-:S04]  /*01c0*/  @P1 IADD3 R6, PT, PT, R6, 0x1, RZ ;  /* 0x0000000106061810 */ /* 0x000fc80007ffe0ff */
[----:B------:R-:W-:-:S07]  /*01d0*/  ISETP.GE.U32.AND P0, PT, R2, UR6, PT ;  /* 0x0000000602007c0c */ /* 0x000fce000bf06070 */
[----:B------:R-:W-:-:S05]  /*01e0*/  @P2 VIADD R4, R4, 0x1 ;  /* 0x0000000104042836 */ /* 0x000fca0000000000 */
[----:B------:R-:W-:Y:S01]  /*01f0*/  SEL R4, R3, R4, !P3 ;  /* 0x0000000403047207 */ /* 0x000fe20005800000 */
[----:B------:R-:W-:-:S04]  /*0200*/  @P0 VIADD R6, R6, 0x1 ;  /* 0x0000000106060836 */ /* 0x000fc80000000000 */
[----:B------:R-:W-:Y:S01]  /*0210*/  IMAD.MOV R5, RZ, RZ, -R4 ;  /* 0x000000ffff057224 */ /* 0x000fe200078e0a04 */
[----:B------:R-:W-:-:S03]  /*0220*/  SEL R3, R3, R6, !P3 ;  /* 0x0000000603037207 */ /* 0x000fc60005800000 */
[----:B------:R-:W-:Y:S02]  /*0230*/  IMAD R5, R5, UR6, R8 ;  /* 0x0000000605057c24 */ /* 0x000fe4000f8e0208 */
[----:B----4-:R-:W-:Y:S02]  /*0240*/  IMAD R6, R3, UR4, R4 ;  /* 0x0000000403067c24 */ /* 0x010fe4000f8e0204 */
[----:B---3--:R-:W-:-:S04]  /*0250*/  VIADD R7, R5, UR5 ;  /* 0x0000000505077c36 */ /* 0x008fc80008000000 */
[----:B------:R-:W-:-:S05]  /*0260*/  IMAD R4, R6, UR6, R7 ;  /* 0x0000000606047c24 */ /* 0x000fca000f8e0207 */
[----:B------:R-:W-:-:S13]  /*0270*/  ISETP.GE.AND P0, PT, R4, UR7, PT ;  /* 0x0000000704007c0c */ /* 0x000fda000bf06270 */
[----:B------:R-:W-:Y:S05]  /*0280*/  @P0 EXIT ;  /* 0x000000000000094d */ /* 0x000fea0003800000 */
[----:B------:R-:W0:Y:S01]  /*0290*/  LDC R9, c[0x0][0x390] ;  /* 0x0000e400ff097b82 */ /* 0x000e220000000800 */
[----:B------:R-:W-:Y:S01]  /*02a0*/  VIADD R0, R5, 0x1 ;  /* 0x0000000105007836 */ /* 0x000fe20000000000 */
[----:B------:R-:W1:Y:S01]  /*02b0*/  LDCU.64 UR4, c[0x0][0x358] ;  /* 0x00006b00ff0477ac */ /* 0x000e620008000a00 */
[----:B------:R-:W-:Y:S03]  /*02c0*/  BSSY.RECONVERGENT B0, `(.L_x_76) ;  /* 0x000000e000007945 */ /* 0x000fe60003800200 */
[----:B------:R-:W-:Y:S01]  /*02d0*/  I2FP.F32.U32 R0, R0 ;  /* 0x0000000000007245 */ /* 0x000fe20000201000 */
[----:B0-----:R-:W0:Y:S08]  /*02e0*/  MUFU.RCP R2, R9 ;  /* 0x0000000900027308 */ /* 0x001e300000001000 */
[----:B------:R-:W2:Y:S01]  /*02f0*/  FCHK P0, R0, R9 ;  /* 0x0000000900007302 */ /* 0x000ea20000000000 */
[----:B0-----:R-:W-:-:S04]  /*0300*/  FFMA R3, R2, -R9, 1 ;  /* 0x3f80000002037423 */ /* 0x001fc80000000809 */
[----:B------:R-:W-:-:S04]  /*0310*/  FFMA R3, R2, R3, R2 ;  /* 0x0000000302037223 */ /* 0x000fc80000000002 */
[----:B------:R-:W-:-:S04]  /*0320*/  FFMA R2, R0, R3, RZ ;  /* 0x0000000300027223 */ /* 0x000fc800000000ff */
[----:B------:R-:W-:-:S04]  /*0330*/  FFMA R7, R2, -R9, R0 ;  /* 0x8000000902077223 */ /* 0x000fc80000000000 */
[----:B------:R-:W-:Y:S01]  /*0340*/  FFMA R7, R3, R7, R2 ;  /* 0x0000000703077223 */ /* 0x000fe20000000002 */
[----:B-12---:R-:W-:Y:S06]  /*0350*/  @!P0 BRA `(.L_x_77) ;  /* 0x0000000000108947 */ /* 0x006fec0003800000 */
[----:B------:R-:W0:Y:S01]  /*0360*/  LDCU UR6, c[0x0][0x390] ;  /* 0x00007200ff0677ac */ /* 0x000e220008000800 */
[----:B------:R-:W-:Y:S02]  /*0370*/  MOV R8, 0x3a0 ;  /* 0x000003a000087802 */ /* 0x000fe40000000f00 */
[----:B0-----:R-:W-:-:S07]  /*0380*/  MOV R3, UR6 ;  /* 0x0000000600037c02 */ /* 0x001fce0008000f00 */
[----:B------:R-:W-:Y:S05]  /*0390*/  CALL.REL.NOINC `($__internal_2_$__cuda_sm3x_div_rn_noftz_f32_slowpath) ;  /* 0x00000000007c7944 */ /* 0x000fea0003c00000 */
.L_x_77:
[----:B------:R-:W-:Y:S05]  /*03a0*/  BSYNC.RECONVERGENT B0 ;  /* 0x0000000000007941 */ /* 0x000fea0003800200 */
.L_x_76:
[----:B------:R-:W0:Y:S01]  /*03b0*/  LDC.64 R2, c[0x0][0x388] ;  /* 0x0000e200ff027b82 */ /* 0x000e220000000a00 */
[----:B------:R-:W-:Y:S01]  /*03c0*/  ISETP.NE.AND P0, PT, R5, RZ, PT ;  /* 0x000000ff0500720c */ /* 0x000fe20003f05270 */
[----:B0-----:R-:W-:-:S05]  /*03d0*/  IMAD.WIDE R2, R4, 0x4, R2 ;  /* 0x0000000404027825 */ /* 0x001fca00078e0202 */
[----:B------:R0:W-:Y:S07]  /*03e0*/  STG.E desc[UR4][R2.64], R7 ;  /* 0x0000000702007986 */ /* 0x0001ee000c101904 */
[----:B------:R-:W-:Y:S05]  /*03f0*/  @!P0 BRA `(.L_x_78) ;  /* 0x0000000000488947 */ /* 0x000fea0003800000 */
[----:B0-----:R-:W0:Y:S01]  /*0400*/  LDC R3, c[0x0][0x390] ;  /* 0x0000e400ff037b82 */ /* 0x001e220000000800 */
[----:B------:R-:W-:Y:S01]  /*0410*/  BSSY.RECONVERGENT B0, `(.L_x_79) ;  /* 0x000000c000007945 */ /* 0x000fe20003800200 */
[----:B0-----:R-:W-:-:S04]  /*0420*/  FMUL R3, R3, 3 ;  /* 0x4040000003037820 */ /* 0x001fc80000400000 */
[----:B------:R-:W0:Y:S08]  /*0430*/  MUFU.RCP R2, R3 ;  /* 0x0000000300027308 */ /* 0x000e300000001000 */
        /* <DEDUP_REMOVED lines=8> */
[----:B------:R-:W-:Y:S05]  /*04c0*/  CALL.REL.NOINC `($__internal_2_$__cuda_sm3x_div_rn_noftz_f32_slowpath) ;  /* 0x0000000000307944 */ /* 0x000fea0003c00000 */
.L_x_80:
[----:B------:R-:W-:Y:S05]  /*04d0*/  BSYNC.RECONVERGENT B0 ;  /* 0x0000000000007941 */ /* 0x000fea0003800200 */
.L_x_79:
[----:B------:R-:W0:Y:S02]  /*04e0*/  LDC.64 R2, c[0x0][0x380] ;  /* 0x0000e000ff027b82 */ /* 0x000e240000000a00 */
[----:B0-----:R-:W-:-:S05]  /*04f0*/  IMAD.WIDE R4, R4, 0x4, R2 ;  /* 0x0000000404047825 */ /* 0x001fca00078e0202 */
[----:B------:R-:W-:Y:S01]  /*0500*/  STG.E desc[UR4][R4.64], R7 ;  /* 0x0000000704007986 */ /* 0x000fe2000c101904 */
[----:B------:R-:W-:Y:S05]  /*0510*/  EXIT ;  /* 0x000000000000794d */ /* 0x000fea0003800000 */
.L_x_78:
[----:B------:R-:W1:Y:S01]  /*0520*/  LDC R5, c[0x0][0x394] ;  /* 0x0000e500ff057b82 */ /* 0x000e620000000800 */
[----:B------:R-:W1:Y:S07]  /*0530*/  LDCU UR6, c[0x0][0x398] ;  /* 0x00007300ff0677ac */ /* 0x000e6e0008000800 */
[----:B0-----:R-:W0:Y:S01]  /*0540*/  LDC.64 R2, c[0x0][0x380] ;  /* 0x0000e000ff027b82 */ /* 0x001e220000000a00 */
[----:B-1----:R-:W-:-:S04]  /*0550*/  IMAD R5, R6, UR6, R5 ;  /* 0x0000000606057c24 */ /* 0x002fc8000f8e0205 */
[----:B0-----:R-:W-:-:S05]  /*0560*/  IMAD.WIDE R2, R5, 0x4, R2 ;  /* 0x0000000405027825 */ /* 0x001fca00078e0202 */
[----:B------:R-:W-:Y:S01]  /*0570*/  STG.E desc[UR4][R2.64], RZ ;  /* 0x000000ff02007986 */ /* 0x000fe2000c101904 */
[----:B------:R-:W-:Y:S05]  /*0580*/  EXIT ;  /* 0x000000000000794d */ /* 0x000fea0003800000 */
        .weak           $__internal_2_$__cuda_sm3x_div_rn_noftz_f32_slowpath
        .type           $__internal_2_$__cuda_sm3x_div_rn_noftz_f32_slowpath,@function
        .size           $__internal_2_$__cuda_sm3x_div_rn_noftz_f32_slowpath,(.L_x_95 - $__internal_2_$__cuda_sm3x_div_rn_noftz_f32_slowpath)
$__internal_2_$__cuda_sm3x_div_rn_noftz_f32_slowpath:
[----:B------:R-:W-:Y:S01]  /*0590*/  SHF.R.U32.HI R7, RZ, 0x17, R3 ;  /* 0x00000017ff077819 */ /* 0x000fe20000011603 */
[----:B------:R-:W-:Y:S01]  /*05a0*/  BSSY.RECONVERGENT B1, `(.L_x_81) ;  /* 0x0000063000017945 */ /* 0x000fe20003800200 */
[--C-:B------:R-:W-:Y:S02]  /*05b0*/  SHF.R.U32.HI R2, RZ, 0x17, R0.reuse ;  /* 0x00000017ff027819 */ /* 0x100fe40000011600 */
[----:B------:R-:W-:Y:S02]  /*05c0*/  LOP3.LUT R14, R7, 0xff, RZ, 0xc0, !PT ;  /* 0x000000ff070e7812 */ /* 0x000fe400078ec0ff */
[----:B------:R-:W-:Y:S01]  /*05d0*/  LOP3.LUT R12, R2, 0xff, RZ, 0xc0, !PT ;  /* 0x000000ff020c7812 */ /* 0x000fe200078ec0ff */
[----:B------:R-:W-:Y:S02]  /*05e0*/  IMAD.MOV.U32 R2, RZ, RZ, R0 ;  /* 0x000000ffff027224 */ /* 0x000fe400078e0000 */
[----:B------:R-:W-:Y:S02]  /*05f0*/  VIADD R10, R14, 0xffffffff ;  /* 0xffffffff0e0a7836 */ /* 0x000fe40000000000 */
[----:B------:R-:W-:-:S03]  /*0600*/  VIADD R9, R12, 0xffffffff ;  /* 0xffffffff0c097836 */ /* 0x000fc60000000000 */
        /* <DEDUP_REMOVED lines=22> */
[----:B------:R-:W-:Y:S02]  /*0770*/  @P0 IMAD.MOV.U32 R7, RZ, RZ, RZ ;  /* 0x000000ffff070224 */ /* 0x000fe400078e00ff */
[----:B------:R-:W-:Y:S01]  /*0780*/  @!P0 FFMA R2, R0, 1.84467440737095516160e+19, RZ ;  /* 0x5f80000000028823 */ /* 0x000fe200000000ff */
[----:B------:R-:W-:Y:S02]  /*0790*/  @!P0 IMAD.MOV.U32 R7, RZ, RZ, -0x40 ;  /* 0xffffffc0ff078424 */ /* 0x000fe400078e00ff */
[----:B------:R-:W-:Y:S02]  /*07a0*/  @!P1 FFMA R3, R3, 1.84467440737095516160e+19, RZ ;  /* 0x5f80000003039823 */ /* 0x000fe400000000ff */
[----:B------:R-:W-:-:S07]  /*07b0*/  @!P1 VIADD R7, R7, 0x40 ;  /* 0x0000004007079836 */ /* 0x000fce0000000000 */
.L_x_82:
[----:B------:R-:W-:Y:S01]  /*07c0*/  LEA R10, R14, 0xc0800000, 0x17 ;  /* 0xc08000000e0a7811 */ /* 0x000fe200078eb8ff */
[----:B------:R-:W-:Y:S03]  /*07d0*/  BSSY.RECONVERGENT B2, `(.L_x_87) ;  /* 0x0000036000027945 */ /* 0x000fe60003800200 */
[----:B------:R-:W-:Y:S01]  /*07e0*/  IADD3 R10, PT, PT, -R10, R3, RZ ;  /* 0x000000030a0a7210 */ /* 0x000fe20007ffe1ff */
[----:B------:R-:W-:-:S03]  /*07f0*/  VIADD R3, R12, 0xffffff81 ;  /* 0xffffff810c037836 */ /* 0x000fc60000000000 */
[----:B------:R0:W1:Y:S01]  /*0800*/  MUFU.RCP R9, R10 ;  /* 0x0000000a00097308 */ /* 0x0000620000001000 */
[----:B------:R-:W-:Y:S01]  /*0810*/  FADD.FTZ R11, -R10, -RZ ;  /* 0x800000ff0a0b7221 */ /* 0x000fe20000010100 */
[C---:B------:R-:W-:Y:S01]  /*0820*/  IMAD R2, R3.reuse, -0x800000, R2 ;  /* 0xff80000003027824 */ /* 0x040fe200078e0202 */
[----:B0-----:R-:W-:-:S05]  /*0830*/  IADD3 R10, PT, PT, R3, 0x7f, -R14 ;  /* 0x0000007f030a7810 */ /* 0x001fca0007ffe80e */
[----:B------:R-:W-:Y:S02]  /*0840*/  IMAD.IADD R10, R10, 0x1, R7 ;  /* 0x000000010a0a7824 */ /* 0x000fe400078e0207 */
        /* <DEDUP_REMOVED lines=20> */
[CCC-:B------:R-:W-:Y:S01]  /*0990*/  FFMA.RZ R3, R16.reuse, R12.reuse, R9.reuse ;  /* 0x0000000c10037223 */ /* 0x1c0fe2000000c009 */
[CCC-:B------:R-:W-:Y:S01]  /*09a0*/  FFMA.RM R10, R16.reuse, R12.reuse, R9.reuse ;  /* 0x0000000c100a7223 */ /* 0x1c0fe20000004009 */
[C---:B------:R-:W-:Y:S02]  /*09b0*/  ISETP.NE.AND P2, PT, R11.reuse, RZ, PT ;  /* 0x000000ff0b00720c */ /* 0x040fe40003f45270 */
[----:B------:R-:W-:Y:S02]  /*09c0*/  ISETP.NE.AND P1, PT, R11, RZ, PT ;  /* 0x000000ff0b00720c */ /* 0x000fe40003f25270 */
[----:B------:R-:W-:Y:S01]  /*09d0*/  LOP3.LUT R7, R3, 0x7fffff, RZ, 0xc0, !PT ;  /* 0x007fffff03077812 */ /* 0x000fe200078ec0ff */
[----:B------:R-:W-:Y:S01]  /*09e0*/  FFMA.RP R3, R16, R12, R9 ;  /* 0x0000000c10037223 */ /* 0x000fe20000008009 */
[----:B------:R-:W-:Y:S02]  /*09f0*/  VIADD R12, R11, 0x20 ;  /* 0x000000200b0c7836 */ /* 0x000fe40000000000 */
[----:B------:R-:W-:Y:S01]  /*0a00*/  LOP3.LUT R7, R7, 0x800000, RZ, 0xfc, !PT ;  /* 0x0080000007077812 */ /* 0x000fe200078efcff */
[----:B------:R-:W-:Y:S01]  /*0a10*/  IMAD.MOV R9, RZ, RZ, -R11 ;  /* 0x000000ffff097224 */ /* 0x000fe200078e0a0b */
[----:B------:R-:W-:-:S02]  /*0a20*/  FSETP.NEU.FTZ.AND P0, PT, R3, R10, PT ;  /* 0x0000000a0300720b */ /* 0x000fc40003f1d000 */
[----:B------:R-:W-:Y:S02]  /*0a30*/  SHF.L.U32 R12, R7, R12, RZ ;  /* 0x0000000c070c7219 */ /* 0x000fe400000006ff */
[----:B------:R-:W-:Y:S02]  /*0a40*/  SEL R10, R9, RZ, P2 ;  /* 0x000000ff090a7207 */ /* 0x000fe40001000000 */
[----:B------:R-:W-:Y:S02]  /*0a50*/  ISETP.NE.AND P1, PT, R12, RZ, P1 ;  /* 0x000000ff0c00720c */ /* 0x000fe40000f25270 */
[----:B------:R-:W-:Y:S02]  /*0a60*/  SHF.R.U32.HI R10, RZ, R10, R7 ;  /* 0x0000000aff0a7219 */ /* 0x000fe40000011607 */
[----:B------:R-:W-:Y:S02]  /*0a70*/  PLOP3.LUT P0, PT, P0, P1, PT, 0xf8, 0x8f ;  /* 0x00000000008f781c */ /* 0x000fe40000703f70 */
[----:B------:R-:W-:-:S02]  /*0a80*/  SHF.R.U32.HI R12, RZ, 0x1, R10 ;  /* 0x00000001ff0c7819 */ /* 0x000fc4000001160a */
[----:B------:R-:W-:-:S04]  /*0a90*/  SEL R3, RZ, 0x1, !P0 ;  /* 0x00000001ff037807 */ /* 0x000fc80004000000 */
[----:B------:R-:W-:-:S04]  /*0aa0*/  LOP3.LUT R3, R3, 0x1, R12, 0xf8, !PT ;  /* 0x0000000103037812 */ /* 0x000fc800078ef80c */
[----:B------:R-:W-:-:S05]  /*0ab0*/  LOP3.LUT R3, R3, R10, RZ, 0xc0, !PT ;  /* 0x0000000a03037212 */ /* 0x000fca00078ec0ff */
[----:B------:R-:W-:-:S05]  /*0ac0*/  IMAD.IADD R3, R12, 0x1, R3 ;  /* 0x000000010c037824 */ /* 0x000fca00078e0203 */
[----:B------:R-:W-:Y:S01]  /*0ad0*/  LOP3.LUT R2, R3, R2, RZ, 0xfc, !PT ;  /* 0x0000000203027212 */ /* 0x000fe200078efcff */
[----:B------:R-:W-:Y:S06]  /*0ae0*/  BRA `(.L_x_90) ;  /* 0x0000000000107947 */ /* 0x000fec0003800000 */
.L_x_89:
[----:B------:R-:W-:-:S04]  /*0af0*/  LOP3.LUT R2, R2, 0x80000000, RZ, 0xc0, !PT ;  /* 0x8000000002027812 */ /* 0x000fc800078ec0ff */
[----:B------:R-:W-:Y:S01]  /*0b00*/  LOP3.LUT R2, R2, 0x7f800000, RZ, 0xfc, !PT ;  /* 0x7f80000002027812 */ /* 0x000fe200078efcff */
[----:B------:R-:W-:Y:S06]  /*0b10*/  BRA `(.L_x_90) ;  /* 0x0000000000047947 */ /* 0x000fec0003800000 */
.L_x_88:
[----:B------:R-:W-:-:S07]  /*0b20*/  LEA R2, R10, R2, 0x17 ;  /* 0x000000020a027211 */ /* 0x000fce00078eb8ff */
.L_x_90:
[----:B------:R-:W-:Y:S05]  /*0b30*/  BSYNC.RECONVERGENT B2 ;  /* 0x0000000000027941 */ /* 0x000fea0003800200 */
.L_x_87:
[----:B------:R-:W-:Y:S05]  /*0b40*/  BRA `(.L_x_91) ;  /* 0x0000000000207947 */ /* 0x000fea0003800000 */
.L_x_86:
[----:B------:R-:W-:-:S04]  /*0b50*/  LOP3.LUT R2, R3, 0x80000000, R2, 0x48, !PT ;  /* 0x8000000003027812 */ /* 0x000fc800078e4802 */
[----:B------:R-:W-:Y:S01]  /*0b60*/  LOP3.LUT R2, R2, 0x7f800000, RZ, 0xfc, !PT ;  /* 0x7f80000002027812 */ /* 0x000fe200078efcff */
[----:B------:R-:W-:Y:S06]  /*0b70*/  BRA `(.L_x_91) ;  /* 0x0000000000147947 */ /* 0x000fec0003800000 */
.L_x_85:
[----:B------:R-:W-:Y:S01]  /*0b80*/  LOP3.LUT R2, R3, 0x80000000, R2, 0x48, !PT ;  /* 0x8000000003027812 */ /* 0x000fe200078e4802 */
[----:B------:R-:W-:Y:S06]  /*0b90*/  BRA `(.L_x_91) ;  /* 0x00000000000c7947 */ /* 0x000fec0003800000 */
.L_x_84:
[----:B------:R-:W0:Y:S01]  /*0ba0*/  MUFU.RSQ R2, -QNAN ;  /* 0xffc0000000027908 */ /* 0x000e220000001400 */
[----:B------:R-:W-:Y:S05]  /*0bb0*/  BRA `(.L_x_91) ;  /* 0x0000000000047947 */ /* 0x000fea0003800000 */
.L_x_83:
[----:B------:R-:W-:-:S07]  /*0bc0*/  FADD.FTZ R2, R0, R3 ;  /* 0x0000000300027221 */ /* 0x000fce0000010000 */
.L_x_91:
[----:B------:R-:W-:Y:S05]  /*0bd0*/  BSYNC.RECONVERGENT B1 ;  /* 0x0000000000017941 */ /* 0x000fea0003800200 */
.L_x_81:
[----:B------:R-:W-:Y:S02]  /*0be0*/  IMAD.MOV.U32 R9, RZ, RZ, 0x0 ;  /* 0x00000000ff097424 */ /* 0x000fe400078e00ff */
[----:B0-----:R-:W-:Y:S02]  /*0bf0*/  IMAD.MOV.U32 R7, RZ, RZ, R2 ;  /* 0x000000ffff077224 */ /* 0x001fe400078e0002 */
[----:B------:R-:W-:Y:S05]  /*0c00*/  RET.REL.NODEC R8 `(_Z5Tri_kPfS_fiii) ;  /* 0xfffffff008fc7950 */ /* 0x000fea0003c3ffff */
.L_x_92:
        /* <DEDUP_REMOVED lines=15> */
.L_x_95:


//--------------------- .nv.shared._Z9pcr_sym_kPfS_S_S_i --------------------------
	.section	.nv.shared._Z9pcr_sym_kPfS_S_S_i,"aw",@nobits
	.sectionflags	@""
	.align	16
	.zero		1024


//--------------------- .nv.shared.reserved.0     --------------------------
	.section	.nv.shared.reserved.0,"aw",@nobits
	.weak		__nv_reservedSMEM_offset_0_alias
	.size		__nv_reservedSMEM_offset_0_alias, 0, 64
	.other		__nv_reservedSMEM_offset_0_alias,@"STO_CUDA_RESERVED_SHARED STV_DEFAULT"
__nv_reservedSMEM_offset_0_alias:
	.zero		0
	.zero		64


//--------------------- .nv.global                --------------------------
	.section	.nv.global,"aw",@nobits
	.align	4
.nv.global:
	.type		Cp,@object
	.size		Cp,(.L_0 - Cp)
Cp:
	.zero		16777216
.L_0:


//--------------------- .nv.shared._Z10thom_sym_kPfS_S_i --------------------------
	.section	.nv.shared._Z10thom_sym_kPfS_S_i,"aw",@nobits
	.sectionflags	@""
	.align	16
	.zero		1024


//--------------------- .nv.shared._Z5Tri_kPfS_fiii --------------------------
	.section	.nv.shared._Z5Tri_kPfS_fiii,"aw",@nobits
	.sectionflags	@""
	.align	16
	.zero		1024


//--------------------- .nv.constant0._Z9pcr_sym_kPfS_S_S_i --------------------------
	.section	.nv.constant0._Z9pcr_sym_kPfS_S_S_i,"a",@progbits
	.sectionflags	@""
	.align	4
.nv.constant0._Z9pcr_sym_kPfS_S_S_i:
	.zero		932


//--------------------- .nv.constant0._Z10thom_sym_kPfS_S_i --------------------------
	.section	.nv.constant0._Z10thom_sym_kPfS_S_i,"a",@progbits
	.sectionflags	@""
	.align	4
.nv.constant0._Z10thom_sym_kPfS_S_i:
	.zero		924


//--------------------- .nv.constant0._Z5Tri_kPfS_fiii --------------------------
	.section	.nv.constant0._Z5Tri_kPfS_fiii,"a",@progbits
	.sectionflags	@""
	.align	4
.nv.constant0._Z5Tri_kPfS_fiii:
	.zero		928


//--------------------- SYMBOLS --------------------------

	.type		.nv.reservedSmem.offset0,@object
	.size		.nv.reservedSmem.offset0,0x4
	.type		.nv.reservedSmem.cap,@object
	.size		.nv.reservedSmem.cap,0x4
